//
// Generated by NVIDIA NVVM Compiler
//
// Compiler Build ID: CL-36424714
// Cuda compilation tools, release 13.0, V13.0.88
// Based on NVVM 20.0.0
//

.version 9.0
.target sm_100
.address_size 64

	// .globl	_Z19phase_factor_kernelIfLi32EEvPT_PiS1_PS1_S3_ii
// _ZZ19phase_factor_kernelIfLi32EEvPT_PiS1_PS1_S3_iiE9in_shared has been demoted
// _ZZ19phase_factor_kernelIfLi32EEvPT_PiS1_PS1_S3_iiE10out_shared has been demoted
// _ZZ19phase_factor_kernelIfLi32EEvPT_PiS1_PS1_S3_iiE9kPoints_s has been demoted
// _ZZ19phase_factor_kernelIfLi32EEvPT_PiS1_PS1_S3_iiE5pos_s has been demoted
// _ZZ19phase_factor_kernelIfLi32EEvPT_PiS1_PS1_S3_iiE10phi_in_ptr has been demoted
// _ZZ19phase_factor_kernelIfLi32EEvPT_PiS1_PS1_S3_iiE11phi_out_ptr has been demoted
// _ZZ19phase_factor_kernelIfLi32EEvPT_PiS1_PS1_S3_iiE3m2c has been demoted
.global .align 4 .b8 __cudart_i2opi_f[24] = {65, 144, 67, 60, 153, 149, 98, 219, 192, 221, 52, 245, 209, 87, 39, 252, 41, 21, 68, 78, 110, 131, 249, 162};

.visible .entry _Z19phase_factor_kernelIfLi32EEvPT_PiS1_PS1_S3_ii(
	.param .u64 .ptr .align 1 _Z19phase_factor_kernelIfLi32EEvPT_PiS1_PS1_S3_ii_param_0,
	.param .u64 .ptr .align 1 _Z19phase_factor_kernelIfLi32EEvPT_PiS1_PS1_S3_ii_param_1,
	.param .u64 .ptr .align 1 _Z19phase_factor_kernelIfLi32EEvPT_PiS1_PS1_S3_ii_param_2,
	.param .u64 .ptr .align 1 _Z19phase_factor_kernelIfLi32EEvPT_PiS1_PS1_S3_ii_param_3,
	.param .u64 .ptr .align 1 _Z19phase_factor_kernelIfLi32EEvPT_PiS1_PS1_S3_ii_param_4,
	.param .u32 _Z19phase_factor_kernelIfLi32EEvPT_PiS1_PS1_S3_ii_param_5,
	.param .u32 _Z19phase_factor_kernelIfLi32EEvPT_PiS1_PS1_S3_ii_param_6
)
{
	.local .align 4 .b8 	__local_depot0[28];
	.reg .b64 	%SP;
	.reg .b64 	%SPL;
	.reg .pred 	%p<64>;
	.reg .b32 	%r<256>;
	.reg .b32 	%f<85>;
	.reg .b64 	%rd<167>;
	.reg .b64 	%fd<3>;
	// demoted variable
	.shared .align 4 .b8 _ZZ19phase_factor_kernelIfLi32EEvPT_PiS1_PS1_S3_iiE9in_shared[8320];
	// demoted variable
	.shared .align 4 .b8 _ZZ19phase_factor_kernelIfLi32EEvPT_PiS1_PS1_S3_iiE10out_shared[4224];
	// demoted variable
	.shared .align 4 .b8 _ZZ19phase_factor_kernelIfLi32EEvPT_PiS1_PS1_S3_iiE9kPoints_s[384];
	// demoted variable
	.shared .align 4 .b8 _ZZ19phase_factor_kernelIfLi32EEvPT_PiS1_PS1_S3_iiE5pos_s[384];
	// demoted variable
	.shared .align 8 .b8 _ZZ19phase_factor_kernelIfLi32EEvPT_PiS1_PS1_S3_iiE10phi_in_ptr[256];
	// demoted variable
	.shared .align 8 .b8 _ZZ19phase_factor_kernelIfLi32EEvPT_PiS1_PS1_S3_iiE11phi_out_ptr[256];
	// demoted variable
	.shared .align 4 .b8 _ZZ19phase_factor_kernelIfLi32EEvPT_PiS1_PS1_S3_iiE3m2c[128];
	mov.u64 	%SPL, __local_depot0;
	ld.param.u64 	%rd10, [_Z19phase_factor_kernelIfLi32EEvPT_PiS1_PS1_S3_ii_param_0];
	ld.param.u64 	%rd11, [_Z19phase_factor_kernelIfLi32EEvPT_PiS1_PS1_S3_ii_param_2];
	ld.param.u64 	%rd8, [_Z19phase_factor_kernelIfLi32EEvPT_PiS1_PS1_S3_ii_param_3];
	ld.param.u64 	%rd9, [_Z19phase_factor_kernelIfLi32EEvPT_PiS1_PS1_S3_ii_param_4];
	ld.param.u32 	%r104, [_Z19phase_factor_kernelIfLi32EEvPT_PiS1_PS1_S3_ii_param_5];
	ld.param.u32 	%r105, [_Z19phase_factor_kernelIfLi32EEvPT_PiS1_PS1_S3_ii_param_6];
	cvta.to.global.u64 	%rd12, %rd11;
	cvta.to.global.u64 	%rd1, %rd10;
	add.u64 	%rd2, %SPL, 0;
	mov.u32 	%r1, %tid.x;
	mov.u32 	%r2, %ctaid.x;
	mul.lo.s32 	%r3, %r105, 3;
	mad.lo.s32 	%r4, %r2, 96, %r1;
	setp.ge.s32 	%p1, %r4, %r3;
	mul.wide.s32 	%rd14, %r4, 4;
	add.s64 	%rd3, %rd12, %rd14;
	shl.b32 	%r106, %r1, 2;
	mov.u32 	%r107, _ZZ19phase_factor_kernelIfLi32EEvPT_PiS1_PS1_S3_iiE5pos_s;
	add.s32 	%r5, %r107, %r106;
	@%p1 bra 	$L__BB0_2;
	ld.global.f32 	%f8, [%rd3];
	st.shared.f32 	[%r5], %f8;
$L__BB0_2:
	add.s32 	%r108, %r4, 32;
	setp.ge.s32 	%p2, %r108, %r3;
	@%p2 bra 	$L__BB0_4;
	ld.global.f32 	%f9, [%rd3+128];
	st.shared.f32 	[%r5+128], %f9;
$L__BB0_4:
	add.s32 	%r109, %r4, 64;
	setp.ge.s32 	%p3, %r109, %r3;
	@%p3 bra 	$L__BB0_6;
	ld.global.f32 	%f10, [%rd3+256];
	st.shared.f32 	[%r5+256], %f10;
$L__BB0_6:
	shl.b32 	%r111, %r2, 5;
	shl.b32 	%r112, %r2, 6;
	sub.s32 	%r113, %r4, %r112;
	cvta.to.global.u64 	%rd15, %rd8;
	mul.wide.u32 	%rd16, %r113, 8;
	add.s64 	%rd17, %rd15, %rd16;
	ld.global.u64 	%rd18, [%rd17];
	shl.b32 	%r114, %r1, 3;
	mov.u32 	%r115, _ZZ19phase_factor_kernelIfLi32EEvPT_PiS1_PS1_S3_iiE10phi_in_ptr;
	add.s32 	%r116, %r115, %r114;
	st.shared.u64 	[%r116], %rd18;
	cvta.to.global.u64 	%rd19, %rd9;
	add.s64 	%rd20, %rd19, %rd16;
	ld.global.u64 	%rd21, [%rd20];
	mov.u32 	%r117, _ZZ19phase_factor_kernelIfLi32EEvPT_PiS1_PS1_S3_iiE11phi_out_ptr;
	add.s32 	%r118, %r117, %r114;
	st.shared.u64 	[%r118], %rd21;
	bar.sync 	0;
	add.s32 	%r119, %r104, 31;
	div.s32 	%r6, %r119, %r104;
	sub.s32 	%r7, %r105, %r111;
	min.u32 	%r8, %r7, 32;
	setp.lt.s32 	%p4, %r6, 1;
	mov.b32 	%r242, 0;
	mov.u32 	%r226, %r242;
	@%p4 bra 	$L__BB0_57;
	mul.lo.s32 	%r9, %r104, 3;
	add.s32 	%r10, %r5, %r114;
	mov.u32 	%r122, _ZZ19phase_factor_kernelIfLi32EEvPT_PiS1_PS1_S3_iiE10out_shared;
	mad.lo.s32 	%r11, %r1, 132, %r122;
	shl.b32 	%r123, %r1, 7;
	sub.s32 	%r12, %r11, %r123;
	max.u32 	%r124, %r8, 1;
	and.b32  	%r13, %r124, 3;
	and.b32  	%r14, %r124, 60;
	neg.s32 	%r15, %r14;
	mov.b32 	%r222, 0;
	mov.u64 	%rd89, __cudart_i2opi_f;
	mov.u32 	%r241, %r222;
	mov.u32 	%r242, %r222;
$L__BB0_8:
	shl.b32 	%r125, %r1, 2;
	mov.u32 	%r126, _ZZ19phase_factor_kernelIfLi32EEvPT_PiS1_PS1_S3_iiE9kPoints_s;
	add.s32 	%r19, %r126, %r125;
	mad.lo.s32 	%r20, %r222, 96, %r1;
	setp.lt.s32 	%p5, %r20, %r9;
	@%p5 bra 	$L__BB0_9;
	bra.uni 	$L__BB0_10;
$L__BB0_9:
	mul.wide.u32 	%rd22, %r20, 4;
	add.s64 	%rd23, %rd1, %rd22;
	ld.global.f32 	%f11, [%rd23];
	st.shared.f32 	[%r19], %f11;
$L__BB0_10:
	add.s32 	%r33, %r20, 32;
	setp.ge.s32 	%p6, %r33, %r9;
	@%p6 bra 	$L__BB0_12;
	mul.wide.u32 	%rd24, %r33, 4;
	add.s64 	%rd25, %rd1, %rd24;
	ld.global.f32 	%f12, [%rd25];
	st.shared.f32 	[%r19+128], %f12;
$L__BB0_12:
	add.s32 	%r34, %r20, 64;
	setp.ge.s32 	%p7, %r34, %r9;
	@%p7 bra 	$L__BB0_14;
	mul.wide.u32 	%rd26, %r34, 4;
	add.s64 	%rd27, %rd1, %rd26;
	ld.global.f32 	%f13, [%rd27];
	st.shared.f32 	[%r19+256], %f13;
$L__BB0_14:
	setp.eq.s32 	%p8, %r7, 0;
	@%p8 bra 	$L__BB0_49;
	setp.lt.u32 	%p9, %r7, 4;
	shl.b32 	%r128, %r222, 5;
	sub.s32 	%r30, %r20, %r128;
	add.s32 	%r31, %r30, 32;
	mov.b32 	%r230, 0;
	@%p9 bra 	$L__BB0_34;
	mov.u32 	%r131, _ZZ19phase_factor_kernelIfLi32EEvPT_PiS1_PS1_S3_iiE9in_shared;
	add.s32 	%r132, %r125, %r131;
	add.s32 	%r227, %r132, 520;
	mov.u32 	%r133, _ZZ19phase_factor_kernelIfLi32EEvPT_PiS1_PS1_S3_iiE10phi_in_ptr;
	add.s32 	%r228, %r133, 16;
	mov.u32 	%r229, %r15;
$L__BB0_17:
	setp.ge.s32 	%p10, %r30, %r104;
	@%p10 bra 	$L__BB0_19;
	ld.shared.u64 	%rd28, [%r228+-16];
	cvta.to.global.u64 	%rd29, %rd28;
	mul.wide.u32 	%rd30, %r30, 4;
	add.s64 	%rd31, %rd29, %rd30;
	ld.global.f32 	%f14, [%rd31];
	st.shared.f32 	[%r227+-520], %f14;
$L__BB0_19:
	setp.ge.s32 	%p11, %r31, %r104;
	@%p11 bra 	$L__BB0_21;
	ld.shared.u64 	%rd32, [%r228+-16];
	cvta.to.global.u64 	%rd33, %rd32;
	mul.wide.s32 	%rd34, %r31, 4;
	add.s64 	%rd35, %rd33, %rd34;
	ld.global.f32 	%f15, [%rd35];
	st.shared.f32 	[%r227+-392], %f15;
$L__BB0_21:
	@%p10 bra 	$L__BB0_23;
	ld.shared.u64 	%rd36, [%r228+-8];
	cvta.to.global.u64 	%rd37, %rd36;
	mul.wide.u32 	%rd38, %r30, 4;
	add.s64 	%rd39, %rd37, %rd38;
	ld.global.f32 	%f16, [%rd39];
	st.shared.f32 	[%r227+-260], %f16;
$L__BB0_23:
	@%p11 bra 	$L__BB0_25;
	ld.shared.u64 	%rd40, [%r228+-8];
	cvta.to.global.u64 	%rd41, %rd40;
	mul.wide.s32 	%rd42, %r31, 4;
	add.s64 	%rd43, %rd41, %rd42;
	ld.global.f32 	%f17, [%rd43];
	st.shared.f32 	[%r227+-132], %f17;
$L__BB0_25:
	@%p10 bra 	$L__BB0_27;
	ld.shared.u64 	%rd44, [%r228];
	cvta.to.global.u64 	%rd45, %rd44;
	mul.wide.u32 	%rd46, %r30, 4;
	add.s64 	%rd47, %rd45, %rd46;
	ld.global.f32 	%f18, [%rd47];
	st.shared.f32 	[%r227], %f18;
$L__BB0_27:
	@%p11 bra 	$L__BB0_29;
	ld.shared.u64 	%rd48, [%r228];
	cvta.to.global.u64 	%rd49, %rd48;
	mul.wide.s32 	%rd50, %r31, 4;
	add.s64 	%rd51, %rd49, %rd50;
	ld.global.f32 	%f19, [%rd51];
	st.shared.f32 	[%r227+128], %f19;
$L__BB0_29:
	@%p10 bra 	$L__BB0_31;
	ld.shared.u64 	%rd52, [%r228+8];
	cvta.to.global.u64 	%rd53, %rd52;
	mul.wide.u32 	%rd54, %r30, 4;
	add.s64 	%rd55, %rd53, %rd54;
	ld.global.f32 	%f20, [%rd55];
	st.shared.f32 	[%r227+260], %f20;
$L__BB0_31:
	@%p11 bra 	$L__BB0_33;
	ld.shared.u64 	%rd56, [%r228+8];
	cvta.to.global.u64 	%rd57, %rd56;
	mul.wide.s32 	%rd58, %r31, 4;
	add.s64 	%rd59, %rd57, %rd58;
	ld.global.f32 	%f21, [%rd59];
	st.shared.f32 	[%r227+388], %f21;
$L__BB0_33:
	add.s32 	%r229, %r229, 4;
	add.s32 	%r228, %r228, 32;
	add.s32 	%r227, %r227, 1040;
	setp.ne.s32 	%p18, %r229, 0;
	mov.u32 	%r230, %r14;
	@%p18 bra 	$L__BB0_17;
$L__BB0_34:
	setp.eq.s32 	%p19, %r13, 0;
	@%p19 bra 	$L__BB0_49;
	setp.ge.s32 	%p20, %r30, %r104;
	shl.b32 	%r134, %r230, 3;
	mov.u32 	%r135, _ZZ19phase_factor_kernelIfLi32EEvPT_PiS1_PS1_S3_iiE10phi_in_ptr;
	add.s32 	%r42, %r135, %r134;
	shl.b32 	%r136, %r1, 2;
	mov.u32 	%r137, _ZZ19phase_factor_kernelIfLi32EEvPT_PiS1_PS1_S3_iiE9in_shared;
	add.s32 	%r138, %r137, %r136;
	mad.lo.s32 	%r43, %r230, 260, %r138;
	@%p20 bra 	$L__BB0_37;
	ld.shared.u64 	%rd60, [%r42];
	cvta.to.global.u64 	%rd61, %rd60;
	mul.wide.u32 	%rd62, %r30, 4;
	add.s64 	%rd63, %rd61, %rd62;
	ld.global.f32 	%f22, [%rd63];
	st.shared.f32 	[%r43], %f22;
$L__BB0_37:
	setp.ge.s32 	%p21, %r31, %r104;
	@%p21 bra 	$L__BB0_39;
	ld.shared.u64 	%rd64, [%r42];
	cvta.to.global.u64 	%rd65, %rd64;
	mul.wide.s32 	%rd66, %r31, 4;
	add.s64 	%rd67, %rd65, %rd66;
	ld.global.f32 	%f23, [%rd67];
	st.shared.f32 	[%r43+128], %f23;
$L__BB0_39:
	setp.eq.s32 	%p22, %r13, 1;
	@%p22 bra 	$L__BB0_49;
	@%p20 bra 	$L__BB0_42;
	ld.shared.u64 	%rd68, [%r42+8];
	cvta.to.global.u64 	%rd69, %rd68;
	mul.wide.u32 	%rd70, %r30, 4;
	add.s64 	%rd71, %rd69, %rd70;
	ld.global.f32 	%f24, [%rd71];
	st.shared.f32 	[%r43+260], %f24;
$L__BB0_42:
	@%p21 bra 	$L__BB0_44;
	ld.shared.u64 	%rd72, [%r42+8];
	cvta.to.global.u64 	%rd73, %rd72;
	mul.wide.s32 	%rd74, %r31, 4;
	add.s64 	%rd75, %rd73, %rd74;
	ld.global.f32 	%f25, [%rd75];
	st.shared.f32 	[%r43+388], %f25;
$L__BB0_44:
	setp.eq.s32 	%p25, %r13, 2;
	@%p25 bra 	$L__BB0_49;
	@%p20 bra 	$L__BB0_47;
	ld.shared.u64 	%rd76, [%r42+16];
	cvta.to.global.u64 	%rd77, %rd76;
	mul.wide.u32 	%rd78, %r30, 4;
	add.s64 	%rd79, %rd77, %rd78;
	ld.global.f32 	%f26, [%rd79];
	st.shared.f32 	[%r43+520], %f26;
$L__BB0_47:
	setp.ge.s32 	%p27, %r31, %r104;
	@%p27 bra 	$L__BB0_49;
	ld.shared.u64 	%rd80, [%r42+16];
	cvta.to.global.u64 	%rd81, %rd80;
	mul.wide.s32 	%rd82, %r31, 4;
	add.s64 	%rd83, %rd81, %rd82;
	ld.global.f32 	%f27, [%rd83];
	st.shared.f32 	[%r43+648], %f27;
$L__BB0_49:
	shl.b32 	%r139, %r222, 6;
	sub.s32 	%r44, %r20, %r139;
	setp.ge.s32 	%p28, %r44, %r104;
	@%p28 bra 	$L__BB0_51;
	ld.param.u64 	%rd165, [_Z19phase_factor_kernelIfLi32EEvPT_PiS1_PS1_S3_ii_param_1];
	cvta.to.global.u64 	%rd84, %rd165;
	mul.wide.u32 	%rd85, %r44, 4;
	add.s64 	%rd86, %rd84, %rd85;
	ld.global.u32 	%r140, [%rd86];
	shl.b32 	%r141, %r1, 2;
	mov.u32 	%r142, _ZZ19phase_factor_kernelIfLi32EEvPT_PiS1_PS1_S3_iiE3m2c;
	add.s32 	%r143, %r142, %r141;
	st.shared.u32 	[%r143], %r140;
$L__BB0_51:
	shl.b32 	%r144, %r222, 5;
	bar.sync 	0;
	add.s32 	%r145, %r144, 32;
	setp.gt.s32 	%p29, %r145, %r104;
	sub.s32 	%r146, %r104, %r144;
	selp.b32 	%r45, %r146, 32, %p29;
	setp.lt.s32 	%p30, %r45, 1;
	@%p30 bra 	$L__BB0_97;
	mov.b32 	%r231, 0;
	mov.u32 	%r233, %r242;
$L__BB0_53:
	ld.shared.f32 	%f28, [%r10];
	mov.u32 	%r148, _ZZ19phase_factor_kernelIfLi32EEvPT_PiS1_PS1_S3_iiE9kPoints_s;
	mad.lo.s32 	%r149, %r231, 12, %r148;
	ld.shared.f32 	%f29, [%r149];
	ld.shared.f32 	%f30, [%r10+4];
	ld.shared.f32 	%f31, [%r149+4];
	mul.f32 	%f32, %f30, %f31;
	fma.rn.f32 	%f33, %f28, %f29, %f32;
	ld.shared.f32 	%f34, [%r10+8];
	ld.shared.f32 	%f35, [%r149+8];
	fma.rn.f32 	%f36, %f34, %f35, %f33;
	neg.f32 	%f1, %f36;
	mul.f32 	%f37, %f36, 0fBF22F983;
	cvt.rni.s32.f32 	%r237, %f37;
	cvt.rn.f32.s32 	%f38, %r237;
	fma.rn.f32 	%f39, %f38, 0fBFC90FDA, %f1;
	fma.rn.f32 	%f40, %f38, 0fB3A22168, %f39;
	fma.rn.f32 	%f84, %f38, 0fA7C234C5, %f40;
	abs.f32 	%f3, %f1;
	setp.ltu.f32 	%p31, %f3, 0f47CE4780;
	@%p31 bra 	$L__BB0_74;
	setp.neu.f32 	%p32, %f3, 0f7F800000;
	@%p32 bra 	$L__BB0_69;
	mov.f32 	%f43, 0f00000000;
	mul.rn.f32 	%f84, %f1, %f43;
	mov.b32 	%r237, 0;
	bra.uni 	$L__BB0_74;
$L__BB0_56:
	shl.b32 	%r226, %r241, 5;
$L__BB0_57:
	setp.eq.s32 	%p57, %r7, 0;
	@%p57 bra 	$L__BB0_68;
	add.s32 	%r24, %r226, %r1;
	max.u32 	%r25, %r8, 1;
	and.b32  	%r26, %r25, 3;
	setp.lt.u32 	%p58, %r7, 4;
	mov.b32 	%r252, 0;
	@%p58 bra 	$L__BB0_63;
	and.b32  	%r252, %r25, 60;
	neg.s32 	%r251, %r252;
	shl.b32 	%r213, %r1, 2;
	mov.u32 	%r214, _ZZ19phase_factor_kernelIfLi32EEvPT_PiS1_PS1_S3_iiE10out_shared;
	add.s32 	%r215, %r213, %r214;
	add.s32 	%r249, %r215, 264;
	mov.u32 	%r216, _ZZ19phase_factor_kernelIfLi32EEvPT_PiS1_PS1_S3_iiE11phi_out_ptr;
	add.s32 	%r250, %r216, 16;
	mul.wide.s32 	%rd150, %r24, 4;
$L__BB0_60:
	setp.ge.s32 	%p59, %r1, %r242;
	@%p59 bra 	$L__BB0_62;
	ld.shared.f32 	%f79, [%r249+-264];
	ld.shared.u64 	%rd148, [%r250+-16];
	cvta.to.global.u64 	%rd149, %rd148;
	add.s64 	%rd151, %rd149, %rd150;
	st.global.f32 	[%rd151], %f79;
	ld.shared.f32 	%f80, [%r249+-132];
	ld.shared.u64 	%rd152, [%r250+-8];
	cvta.to.global.u64 	%rd153, %rd152;
	add.s64 	%rd154, %rd153, %rd150;
	st.global.f32 	[%rd154], %f80;
	ld.shared.f32 	%f81, [%r249];
	ld.shared.u64 	%rd155, [%r250];
	cvta.to.global.u64 	%rd156, %rd155;
	add.s64 	%rd157, %rd156, %rd150;
	st.global.f32 	[%rd157], %f81;
	ld.shared.f32 	%f82, [%r249+132];
	ld.shared.u64 	%rd158, [%r250+8];
	cvta.to.global.u64 	%rd159, %rd158;
	add.s64 	%rd160, %rd159, %rd150;
	st.global.f32 	[%rd160], %f82;
$L__BB0_62:
	add.s32 	%r251, %r251, 4;
	add.s32 	%r250, %r250, 32;
	add.s32 	%r249, %r249, 528;
	setp.ne.s32 	%p60, %r251, 0;
	@%p60 bra 	$L__BB0_60;
$L__BB0_63:
	setp.eq.s32 	%p61, %r26, 0;
	@%p61 bra 	$L__BB0_68;
	shl.b32 	%r217, %r252, 3;
	mov.u32 	%r218, _ZZ19phase_factor_kernelIfLi32EEvPT_PiS1_PS1_S3_iiE11phi_out_ptr;
	add.s32 	%r255, %r218, %r217;
	shl.b32 	%r219, %r1, 2;
	mad.lo.s32 	%r220, %r252, 132, %r219;
	mov.u32 	%r221, _ZZ19phase_factor_kernelIfLi32EEvPT_PiS1_PS1_S3_iiE10out_shared;
	add.s32 	%r254, %r221, %r220;
	neg.s32 	%r253, %r26;
	mul.wide.s32 	%rd163, %r24, 4;
$L__BB0_65:
	.pragma "nounroll";
	setp.ge.s32 	%p62, %r1, %r242;
	@%p62 bra 	$L__BB0_67;
	ld.shared.f32 	%f83, [%r254];
	ld.shared.u64 	%rd161, [%r255];
	cvta.to.global.u64 	%rd162, %rd161;
	add.s64 	%rd164, %rd162, %rd163;
	st.global.f32 	[%rd164], %f83;
$L__BB0_67:
	add.s32 	%r255, %r255, 8;
	add.s32 	%r254, %r254, 132;
	add.s32 	%r253, %r253, 1;
	setp.ne.s32 	%p63, %r253, 0;
	@%p63 bra 	$L__BB0_65;
$L__BB0_68:
	ret;
$L__BB0_69:
	mov.b32 	%r50, %f1;
	shl.b32 	%r151, %r50, 8;
	or.b32  	%r51, %r151, -2147483648;
	mov.b64 	%rd166, 0;
	mov.b32 	%r234, 0;
$L__BB0_70:
	.pragma "nounroll";
	mul.wide.u32 	%rd88, %r234, 4;
	add.s64 	%rd90, %rd89, %rd88;
	ld.global.nc.u32 	%r152, [%rd90];
	mad.wide.u32 	%rd91, %r152, %r51, %rd166;
	shr.u64 	%rd166, %rd91, 32;
	add.s64 	%rd92, %rd2, %rd88;
	st.local.u32 	[%rd92], %rd91;
	add.s32 	%r234, %r234, 1;
	setp.ne.s32 	%p33, %r234, 6;
	@%p33 bra 	$L__BB0_70;
	shr.u32 	%r153, %r50, 23;
	st.local.u32 	[%rd2+24], %rd166;
	and.b32  	%r54, %r153, 31;
	and.b32  	%r154, %r153, 224;
	add.s32 	%r155, %r154, -128;
	shr.u32 	%r156, %r155, 5;
	mul.wide.u32 	%rd93, %r156, 4;
	sub.s64 	%rd6, %rd2, %rd93;
	ld.local.u32 	%r235, [%rd6+24];
	ld.local.u32 	%r236, [%rd6+20];
	setp.eq.s32 	%p34, %r54, 0;
	@%p34 bra 	$L__BB0_73;
	shf.l.wrap.b32 	%r235, %r236, %r235, %r54;
	ld.local.u32 	%r157, [%rd6+16];
	shf.l.wrap.b32 	%r236, %r157, %r236, %r54;
$L__BB0_73:
	shr.u32 	%r158, %r235, 30;
	shf.l.wrap.b32 	%r159, %r236, %r235, 2;
	shl.b32 	%r160, %r236, 2;
	shr.u32 	%r161, %r159, 31;
	add.s32 	%r162, %r161, %r158;
	neg.s32 	%r163, %r162;
	setp.lt.s32 	%p35, %r50, 0;
	selp.b32 	%r237, %r163, %r162, %p35;
	xor.b32  	%r164, %r159, %r50;
	shr.s32 	%r165, %r159, 31;
	xor.b32  	%r166, %r165, %r159;
	xor.b32  	%r167, %r165, %r160;
	cvt.u64.u32 	%rd94, %r166;
	shl.b64 	%rd95, %rd94, 32;
	cvt.u64.u32 	%rd96, %r167;
	or.b64  	%rd97, %rd95, %rd96;
	cvt.rn.f64.s64 	%fd1, %rd97;
	mul.f64 	%fd2, %fd1, 0d3BF921FB54442D19;
	cvt.rn.f32.f64 	%f41, %fd2;
	neg.f32 	%f42, %f41;
	setp.lt.s32 	%p36, %r164, 0;
	selp.f32 	%f84, %f42, %f41, %p36;
$L__BB0_74:
	mul.f32 	%f44, %f84, %f84;
	fma.rn.f32 	%f45, %f44, 0f37CBAC00, 0fBAB607ED;
	fma.rn.f32 	%f46, %f45, %f44, 0f3D2AAABB;
	fma.rn.f32 	%f47, %f46, %f44, 0fBEFFFFFF;
	fma.rn.f32 	%f48, %f47, %f44, 0f3F800000;
	fma.rn.f32 	%f49, %f44, %f84, 0f00000000;
	fma.rn.f32 	%f50, %f44, 0fB94D4153, 0f3C0885E4;
	fma.rn.f32 	%f51, %f50, %f44, 0fBE2AAAA8;
	fma.rn.f32 	%f52, %f51, %f49, %f84;
	and.b32  	%r169, %r237, 1;
	setp.eq.b32 	%p37, %r169, 1;
	selp.f32 	%f53, %f48, %f52, %p37;
	selp.f32 	%f54, %f52, %f48, %p37;
	and.b32  	%r170, %r237, 2;
	setp.eq.s32 	%p38, %r170, 0;
	neg.f32 	%f55, %f53;
	selp.f32 	%f56, %f53, %f55, %p38;
	add.s32 	%r171, %r237, 1;
	and.b32  	%r172, %r171, 2;
	setp.eq.s32 	%p39, %r172, 0;
	neg.f32 	%f57, %f54;
	selp.f32 	%f58, %f54, %f57, %p39;
	shl.b32 	%r173, %r231, 3;
	shl.b32 	%r174, %r1, 8;
	add.s32 	%r175, %r174, %r173;
	shl.b32 	%r176, %r1, 2;
	mov.u32 	%r177, _ZZ19phase_factor_kernelIfLi32EEvPT_PiS1_PS1_S3_iiE9in_shared;
	add.s32 	%r178, %r177, %r176;
	add.s32 	%r179, %r178, %r175;
	ld.shared.f32 	%f59, [%r179];
	mul.f32 	%f60, %f59, %f58;
	ld.shared.f32 	%f61, [%r179+4];
	mul.f32 	%f62, %f61, %f56;
	sub.f32 	%f63, %f60, %f62;
	mul.f32 	%f64, %f61, %f58;
	fma.rn.f32 	%f7, %f59, %f56, %f64;
	add.s32 	%r242, %r233, 1;
	shl.b32 	%r180, %r233, 2;
	add.s32 	%r181, %r11, %r180;
	st.shared.f32 	[%r181], %f63;
	setp.ne.s32 	%p40, %r242, 32;
	@%p40 bra 	$L__BB0_84;
	setp.eq.s32 	%p41, %r7, 0;
	@%p41 bra 	$L__BB0_83;
	setp.lt.u32 	%p42, %r7, 4;
	shl.b32 	%r183, %r241, 5;
	add.s32 	%r64, %r183, %r1;
	mov.b32 	%r239, 0;
	@%p42 bra 	$L__BB0_79;
	mov.b32 	%r238, 0;
	mul.wide.s32 	%rd100, %r64, 4;
$L__BB0_78:
	mad.lo.s32 	%r185, %r238, 132, %r12;
	ld.shared.f32 	%f65, [%r185];
	shl.b32 	%r186, %r238, 3;
	mov.u32 	%r187, _ZZ19phase_factor_kernelIfLi32EEvPT_PiS1_PS1_S3_iiE11phi_out_ptr;
	add.s32 	%r188, %r187, %r186;
	ld.shared.u64 	%rd98, [%r188];
	cvta.to.global.u64 	%rd99, %rd98;
	add.s64 	%rd101, %rd99, %rd100;
	st.global.f32 	[%rd101], %f65;
	ld.shared.f32 	%f66, [%r185+132];
	ld.shared.u64 	%rd102, [%r188+8];
	cvta.to.global.u64 	%rd103, %rd102;
	add.s64 	%rd104, %rd103, %rd100;
	st.global.f32 	[%rd104], %f66;
	ld.shared.f32 	%f67, [%r185+264];
	ld.shared.u64 	%rd105, [%r188+16];
	cvta.to.global.u64 	%rd106, %rd105;
	add.s64 	%rd107, %rd106, %rd100;
	st.global.f32 	[%rd107], %f67;
	ld.shared.f32 	%f68, [%r185+396];
	ld.shared.u64 	%rd108, [%r188+24];
	cvta.to.global.u64 	%rd109, %rd108;
	add.s64 	%rd110, %rd109, %rd100;
	st.global.f32 	[%rd110], %f68;
	add.s32 	%r238, %r238, 4;
	setp.ne.s32 	%p43, %r238, %r14;
	mov.u32 	%r239, %r14;
	@%p43 bra 	$L__BB0_78;
$L__BB0_79:
	setp.eq.s32 	%p44, %r13, 0;
	@%p44 bra 	$L__BB0_83;
	setp.eq.s32 	%p45, %r13, 1;
	mad.lo.s32 	%r68, %r239, 132, %r12;
	ld.shared.f32 	%f69, [%r68];
	shl.b32 	%r189, %r239, 3;
	mov.u32 	%r190, _ZZ19phase_factor_kernelIfLi32EEvPT_PiS1_PS1_S3_iiE11phi_out_ptr;
	add.s32 	%r69, %r190, %r189;
	ld.shared.u64 	%rd111, [%r69];
	cvta.to.global.u64 	%rd112, %rd111;
	mul.wide.s32 	%rd113, %r64, 4;
	add.s64 	%rd114, %rd112, %rd113;
	st.global.f32 	[%rd114], %f69;
	@%p45 bra 	$L__BB0_83;
	setp.eq.s32 	%p46, %r13, 2;
	ld.shared.f32 	%f70, [%r68+132];
	ld.shared.u64 	%rd115, [%r69+8];
	cvta.to.global.u64 	%rd116, %rd115;
	mul.wide.s32 	%rd117, %r64, 4;
	add.s64 	%rd118, %rd116, %rd117;
	st.global.f32 	[%rd118], %f70;
	@%p46 bra 	$L__BB0_83;
	ld.shared.f32 	%f71, [%r68+264];
	ld.shared.u64 	%rd119, [%r69+16];
	cvta.to.global.u64 	%rd120, %rd119;
	add.s64 	%rd122, %rd120, %rd117;
	st.global.f32 	[%rd122], %f71;
$L__BB0_83:
	add.s32 	%r241, %r241, 1;
	mov.b32 	%r242, 0;
$L__BB0_84:
	bar.sync 	0;
	shl.b32 	%r192, %r231, 2;
	mov.u32 	%r193, _ZZ19phase_factor_kernelIfLi32EEvPT_PiS1_PS1_S3_iiE3m2c;
	add.s32 	%r194, %r193, %r192;
	ld.shared.u32 	%r195, [%r194];
	setp.eq.s32 	%p47, %r195, 0;
	@%p47 bra 	$L__BB0_86;
	add.s32 	%r73, %r242, 1;
	shl.b32 	%r196, %r242, 2;
	add.s32 	%r197, %r11, %r196;
	st.shared.f32 	[%r197], %f7;
	mov.u32 	%r242, %r73;
$L__BB0_86:
	setp.ne.s32 	%p48, %r242, 32;
	@%p48 bra 	$L__BB0_96;
	setp.eq.s32 	%p49, %r7, 0;
	@%p49 bra 	$L__BB0_95;
	setp.lt.u32 	%p50, %r7, 4;
	shl.b32 	%r199, %r241, 5;
	add.s32 	%r75, %r199, %r1;
	mov.b32 	%r244, 0;
	@%p50 bra 	$L__BB0_91;
	mov.b32 	%r243, 0;
	mul.wide.s32 	%rd125, %r75, 4;
$L__BB0_90:
	mad.lo.s32 	%r201, %r243, 132, %r12;
	ld.shared.f32 	%f72, [%r201];
	shl.b32 	%r202, %r243, 3;
	mov.u32 	%r203, _ZZ19phase_factor_kernelIfLi32EEvPT_PiS1_PS1_S3_iiE11phi_out_ptr;
	add.s32 	%r204, %r203, %r202;
	ld.shared.u64 	%rd123, [%r204];
	cvta.to.global.u64 	%rd124, %rd123;
	add.s64 	%rd126, %rd124, %rd125;
	st.global.f32 	[%rd126], %f72;
	ld.shared.f32 	%f73, [%r201+132];
	ld.shared.u64 	%rd127, [%r204+8];
	cvta.to.global.u64 	%rd128, %rd127;
	add.s64 	%rd129, %rd128, %rd125;
	st.global.f32 	[%rd129], %f73;
	ld.shared.f32 	%f74, [%r201+264];
	ld.shared.u64 	%rd130, [%r204+16];
	cvta.to.global.u64 	%rd131, %rd130;
	add.s64 	%rd132, %rd131, %rd125;
	st.global.f32 	[%rd132], %f74;
	ld.shared.f32 	%f75, [%r201+396];
	ld.shared.u64 	%rd133, [%r204+24];
	cvta.to.global.u64 	%rd134, %rd133;
	add.s64 	%rd135, %rd134, %rd125;
	st.global.f32 	[%rd135], %f75;
	add.s32 	%r243, %r243, 4;
	setp.ne.s32 	%p51, %r243, %r14;
	mov.u32 	%r244, %r14;
	@%p51 bra 	$L__BB0_90;
$L__BB0_91:
	setp.eq.s32 	%p52, %r13, 0;
	@%p52 bra 	$L__BB0_95;
	setp.eq.s32 	%p53, %r13, 1;
	mad.lo.s32 	%r79, %r244, 132, %r12;
	ld.shared.f32 	%f76, [%r79];
	shl.b32 	%r205, %r244, 3;
	mov.u32 	%r206, _ZZ19phase_factor_kernelIfLi32EEvPT_PiS1_PS1_S3_iiE11phi_out_ptr;
	add.s32 	%r80, %r206, %r205;
	ld.shared.u64 	%rd136, [%r80];
	cvta.to.global.u64 	%rd137, %rd136;
	mul.wide.s32 	%rd138, %r75, 4;
	add.s64 	%rd139, %rd137, %rd138;
	st.global.f32 	[%rd139], %f76;
	@%p53 bra 	$L__BB0_95;
	setp.eq.s32 	%p54, %r13, 2;
	ld.shared.f32 	%f77, [%r79+132];
	ld.shared.u64 	%rd140, [%r80+8];
	cvta.to.global.u64 	%rd141, %rd140;
	mul.wide.s32 	%rd142, %r75, 4;
	add.s64 	%rd143, %rd141, %rd142;
	st.global.f32 	[%rd143], %f77;
	@%p54 bra 	$L__BB0_95;
	ld.shared.f32 	%f78, [%r79+264];
	ld.shared.u64 	%rd144, [%r80+16];
	cvta.to.global.u64 	%rd145, %rd144;
	add.s64 	%rd147, %rd145, %rd142;
	st.global.f32 	[%rd147], %f78;
$L__BB0_95:
	add.s32 	%r241, %r241, 1;
	mov.b32 	%r242, 0;
$L__BB0_96:
	bar.sync 	0;
	add.s32 	%r231, %r231, 1;
	setp.lt.s32 	%p55, %r231, %r45;
	mov.u32 	%r233, %r242;
	@%p55 bra 	$L__BB0_53;
$L__BB0_97:
	shl.b32 	%r208, %r222, 1;
	mul.lo.s32 	%r209, %r222, 3;
	sub.s32 	%r210, %r209, %r208;
	add.s32 	%r222, %r210, 1;
	setp.eq.s32 	%p56, %r222, %r6;
	@%p56 bra 	$L__BB0_56;
	bra.uni 	$L__BB0_8;

}


// ===== COMPILED SASS (sm_100) =====

	.target	sm_100

	.elftype	@"ET_EXEC"


//--------------------- .note.nv.tkinfo           --------------------------
	.section	.note.nv.tkinfo,"",@"SHT_NOTE"
	.sectionflags	@"SHF_NOTE_NV_TKINFO"
	.tkinfo
        /*0018*/ 	.word	0x00000002
        /*0030*/ 	.string	""
        /*0030*/ 	.string	"ptxas"
        /*0030*/ 	.string	"Cuda compilation tools, release 13.0, V13.0.88"
        /*0030*/ 	.string	"Build cuda_13.0.r13.0/compiler.36424714_0"
        /*0030*/ 	.string	"-arch sm_100 -m 64 "



//--------------------- .note.nv.cuinfo           --------------------------
	.section	.note.nv.cuinfo,"",@"SHT_NOTE"
	.sectionflags	@"SHF_NOTE_NV_CUINFO"
        /*0018*/ 	.short	0x0002
        /*001a*/ 	.short	0x0064
        /*001c*/ 	.short	0x0082
	.zero		2


//--------------------- .nv.info                  --------------------------
	.section	.nv.info,"",@"SHT_CUDA_INFO"
	.align	4


	//----- nvinfo : EIATTR_REGCOUNT
	.align		4
        /*0000*/ 	.byte	0x04, 0x2f
        /*0002*/ 	.short	(.L_2 - .L_1)
	.align		4
.L_1:
        /*0004*/ 	.word	index@(_Z19phase_factor_kernelIfLi32EEvPT_PiS1_PS1_S3_ii)
        /*0008*/ 	.word	0x00000020


	//----- nvinfo : EIATTR_FRAME_SIZE
	.align		4
.L_2:
        /*000c*/ 	.byte	0x04, 0x11
        /*000e*/ 	.short	(.L_4 - .L_3)
	.align		4
.L_3:
        /*0010*/ 	.word	index@(_Z19phase_factor_kernelIfLi32EEvPT_PiS1_PS1_S3_ii)
        /*0014*/ 	.word	0x00000000


	//----- nvinfo : EIATTR_MIN_STACK_SIZE
	.align		4
.L_4:
        /*0018*/ 	.byte	0x04, 0x12
        /*001a*/ 	.short	(.L_6 - .L_5)
	.align		4
.L_5:
        /*001c*/ 	.word	index@(_Z19phase_factor_kernelIfLi32EEvPT_PiS1_PS1_S3_ii)
        /*0020*/ 	.word	0x00000000
.L_6:


//--------------------- .nv.compat                --------------------------
	.section	.nv.compat,"",@"SHT_CUDA_COMPAT_INFO"
	.align	4
        /*0000*/ 	.byte	0x02, 0x09, 0x00, 0x00, 0x02, 0x02, 0x01, 0x00, 0x02, 0x05, 0x05, 0x00, 0x03, 0x07, 0x01, 0x01
        /*0010*/ 	.byte	0x02, 0x03, 0x00, 0x00, 0x02, 0x06, 0x01, 0x00, 0x04, 0x0b, 0x08, 0x00, 0x01, 0x00, 0x00, 0x00
        /*0020*/ 	.byte	0x00, 0x00, 0x00, 0x00


//--------------------- .nv.info._Z19phase_factor_kernelIfLi32EEvPT_PiS1_PS1_S3_ii --------------------------
	.section	.nv.info._Z19phase_factor_kernelIfLi32EEvPT_PiS1_PS1_S3_ii,"",@"SHT_CUDA_INFO"
	.sectionflags	@""
	.align	4


	//----- nvinfo : EIATTR_CUDA_API_VERSION
	.align		4
        /*0000*/ 	.byte	0x04, 0x37
        /*0002*/ 	.short	(.L_8 - .L_7)
.L_7:
        /*0004*/ 	.word	0x00000082


	//----- nvinfo : EIATTR_KPARAM_INFO
	.align		4
.L_8:
        /*0008*/ 	.byte	0x04, 0x17
        /*000a*/ 	.short	(.L_10 - .L_9)
.L_9:
        /*000c*/ 	.word	0x00000000
        /*0010*/ 	.short	0x0006
        /*0012*/ 	.short	0x002c
        /*0014*/ 	.byte	0x00, 0xf0, 0x11, 0x00


	//----- nvinfo : EIATTR_KPARAM_INFO
	.align		4
.L_10:
        /*0018*/ 	.byte	0x04, 0x17
        /*001a*/ 	.short	(.L_12 - .L_11)
.L_11:
        /*001c*/ 	.word	0x00000000
        /*0020*/ 	.short	0x0005
        /*0022*/ 	.short	0x0028
        /*0024*/ 	.byte	0x00, 0xf0, 0x11, 0x00


	//----- nvinfo : EIATTR_KPARAM_INFO
	.align		4
.L_12:
        /*0028*/ 	.byte	0x04, 0x17
        /*002a*/ 	.short	(.L_14 - .L_13)
.L_13:
        /*002c*/ 	.word	0x00000000
        /*0030*/ 	.short	0x0004
        /*0032*/ 	.short	0x0020
        /*0034*/ 	.byte	0x00, 0xf5, 0x21, 0x00


	//----- nvinfo : EIATTR_KPARAM_INFO
	.align		4
.L_14:
        /*0038*/ 	.byte	0x04, 0x17
        /*003a*/ 	.short	(.L_16 - .L_15)
.L_15:
        /*003c*/ 	.word	0x00000000
        /*0040*/ 	.short	0x0003
        /*0042*/ 	.short	0x0018
        /*0044*/ 	.byte	0x00, 0xf5, 0x21, 0x00


	//----- nvinfo : EIATTR_KPARAM_INFO
	.align		4
.L_16:
        /*0048*/ 	.byte	0x04, 0x17
        /*004a*/ 	.short	(.L_18 - .L_17)
.L_17:
        /*004c*/ 	.word	0x00000000
        /*0050*/ 	.short	0x0002
        /*0052*/ 	.short	0x0010
        /*0054*/ 	.byte	0x00, 0xf5, 0x21, 0x00


	//----- nvinfo : EIATTR_KPARAM_INFO
	.align		4
.L_18:
        /*0058*/ 	.byte	0x04, 0x17
        /*005a*/ 	.short	(.L_20 - .L_19)
.L_19:
        /*005c*/ 	.word	0x00000000
        /*0060*/ 	.short	0x0001
        /*0062*/ 	.short	0x0008
        /*0064*/ 	.byte	0x00, 0xf5, 0x21, 0x00


	//----- nvinfo : EIATTR_KPARAM_INFO
	.align		4
.L_20:
        /*0068*/ 	.byte	0x04, 0x17
        /*006a*/ 	.short	(.L_22 - .L_21)
.L_21:
        /*006c*/ 	.word	0x00000000
        /*0070*/ 	.short	0x0000
        /*0072*/ 	.short	0x0000
        /*0074*/ 	.byte	0x00, 0xf5, 0x21, 0x00


	//----- nvinfo : EIATTR_SPARSE_MMA_MASK
	.align		4
.L_22:
        /*0078*/ 	.byte	0x03, 0x50
        /*007a*/ 	.short	0x0000


	//----- nvinfo : EIATTR_MAXREG_COUNT
	.align		4
        /*007c*/ 	.byte	0x03, 0x1b
        /*007e*/ 	.short	0x00ff


	//----- nvinfo : EIATTR_NUM_BARRIERS
	.align		4
        /*0080*/ 	.byte	0x02, 0x4c
        /*0082*/ 	.byte	0x01
	.zero		1


	//----- nvinfo : EIATTR_MERCURY_ISA_VERSION
	.align		4
        /*0084*/ 	.byte	0x03, 0x5f
        /*0086*/ 	.short	0x0101


	//----- nvinfo : EIATTR_VRC_CTA_INIT_COUNT
	.align		4
        /*0088*/ 	.byte	0x02, 0x4a
	.zero		1
	.zero		1


	//----- nvinfo : EIATTR_EXIT_INSTR_OFFSETS
	.align		4
        /*008c*/ 	.byte	0x04, 0x1c
        /*008e*/ 	.short	(.L_24 - .L_23)


	//   ....[0]....
.L_23:
        /*0090*/ 	.word	0x00003190


	//   ....[1]....
        /*0094*/ 	.word	0x00003c30


	//   ....[2]....
        /*0098*/ 	.word	0x00003d80


	//----- nvinfo : EIATTR_CRS_STACK_SIZE
	.align		4
.L_24:
        /*009c*/ 	.byte	0x04, 0x1e
        /*009e*/ 	.short	(.L_26 - .L_25)
.L_25:
        /*00a0*/ 	.word	0x00000000


	//----- nvinfo : EIATTR_CBANK_PARAM_SIZE
	.align		4
.L_26:
        /*00a4*/ 	.byte	0x03, 0x19
        /*00a6*/ 	.short	0x0030


	//----- nvinfo : EIATTR_PARAM_CBANK
	.align		4
        /*00a8*/ 	.byte	0x04, 0x0a
        /*00aa*/ 	.short	(.L_28 - .L_27)
	.align		4
.L_27:
        /*00ac*/ 	.word	index@(.nv.constant0._Z19phase_factor_kernelIfLi32EEvPT_PiS1_PS1_S3_ii)
        /*00b0*/ 	.short	0x0380
        /*00b2*/ 	.short	0x0030


	//----- nvinfo : EIATTR_SW_WAR
	.align		4
.L_28:
        /*00b4*/ 	.byte	0x04, 0x36
        /*00b6*/ 	.short	(.L_30 - .L_29)
.L_29:
        /*00b8*/ 	.word	0x00000008
.L_30:


//--------------------- .nv.callgraph             --------------------------
	.section	.nv.callgraph,"",@"SHT_CUDA_CALLGRAPH"
	.align	4
	.sectionentsize	8
	.align		4
        /*0000*/ 	.word	0x00000000
	.align		4
        /*0004*/ 	.word	0xffffffff
	.align		4
        /*0008*/ 	.word	0x00000000
	.align		4
        /*000c*/ 	.word	0xfffffffe
	.align		4
        /*0010*/ 	.word	0x00000000
	.align		4
        /*0014*/ 	.word	0xfffffffd
	.align		4
        /*0018*/ 	.word	0x00000000
	.align		4
        /*001c*/ 	.word	0xfffffffc


//--------------------- .nv.constant4             --------------------------
	.section	.nv.constant4,"a",@progbits
	.align	8
	.align		8
.nv.constant4:
        /*0000*/ 	.dword	__cudart_i2opi_f


//--------------------- .text._Z19phase_factor_kernelIfLi32EEvPT_PiS1_PS1_S3_ii --------------------------
	.section	.text._Z19phase_factor_kernelIfLi32EEvPT_PiS1_PS1_S3_ii,"ax",@progbits
	.align	128
        .global         _Z19phase_factor_kernelIfLi32EEvPT_PiS1_PS1_S3_ii
        .type           _Z19phase_factor_kernelIfLi32EEvPT_PiS1_PS1_S3_ii,@function
        .size           _Z19phase_factor_kernelIfLi32EEvPT_PiS1_PS1_S3_ii,(.L_x_71 - _Z19phase_factor_kernelIfLi32EEvPT_PiS1_PS1_S3_ii)
        .other          _Z19phase_factor_kernelIfLi32EEvPT_PiS1_PS1_S3_ii,@"STO_CUDA_ENTRY STV_DEFAULT"
_Z19phase_factor_kernelIfLi32EEvPT_PiS1_PS1_S3_ii:
.text._Z19phase_factor_kernelIfLi32EEvPT_PiS1_PS1_S3_ii:
[----:B------:R-:W-:Y:S01]  /*0000*/  LDC R1, c[0x0][0x37c] ;  /* 0x0000df00ff017b82 */ /* 0x000fe20000000800 */
[----:B------:R-:W0:Y:S07]  /*0010*/  S2R R20, SR_TID.X ;  /* 0x0000000000147919 */ /* 0x000e2e0000002100 */
[----:B------:R-:W1:Y:S01]  /*0020*/  LDC R4, c[0x0][0x3ac] ;  /* 0x0000eb00ff047b82 */ /* 0x000e620000000800 */
[----:B------:R-:W2:Y:S01]  /*0030*/  LDCU.64 UR8, c[0x0][0x358] ;  /* 0x00006b00ff0877ac */ /* 0x000ea20008000a00 */
[----:B------:R-:W0:Y:S06]  /*0040*/  S2R R21, SR_CTAID.X ;  /* 0x0000000000157919 */ /* 0x000e2c0000002500 */
[----:B------:R-:W3:Y:S08]  /*0050*/  LDC.64 R10, c[0x0][0x390] ;  /* 0x0000e400ff0a7b82 */ /* 0x000ef00000000a00 */
[----:B------:R-:W4:Y:S01]  /*0060*/  LDC.64 R16, c[0x0][0x398] ;  /* 0x0000e600ff107b82 */ /* 0x000f220000000a00 */
[----:B-1----:R-:W-:-:S07]  /*0070*/  IMAD R0, R4, 0x3, RZ ;  /* 0x0000000304007824 */ /* 0x002fce00078e02ff */
[----:B------:R-:W1:Y:S08]  /*0080*/  LDC.64 R2, c[0x0][0x3a0] ;  /* 0x0000e800ff027b82 */ /* 0x000e700000000a00 */
[----:B------:R-:W5:Y:S01]  /*0090*/  LDC R8, c[0x0][0x3a8] ;  /* 0x0000ea00ff087b82 */ /* 0x000f620000000800 */
[----:B0-----:R-:W-:-:S04]  /*00a0*/  IMAD R7, R21, 0x60, R20 ;  /* 0x0000006015077824 */ /* 0x001fc800078e0214 */
[C---:B------:R-:W-:Y:S01]  /*00b0*/  VIADD R5, R7.reuse, 0x20 ;  /* 0x0000002007057836 */ /* 0x040fe20000000000 */
[C---:B------:R-:W-:Y:S01]  /*00c0*/  ISETP.GE.AND P1, PT, R7.reuse, R0, PT ;  /* 0x000000000700720c */ /* 0x040fe20003f26270 */
[----:B---3--:R-:W-:-:S03]  /*00d0*/  IMAD.WIDE R10, R7, 0x4, R10 ;  /* 0x00000004070a7825 */ /* 0x008fc600078e020a */
[----:B------:R-:W-:Y:S01]  /*00e0*/  ISETP.GE.AND P2, PT, R5, R0, PT ;  /* 0x000000000500720c */ /* 0x000fe20003f46270 */
[----:B------:R-:W-:-:S05]  /*00f0*/  VIADD R5, R7, 0x40 ;  /* 0x0000004007057836 */ /* 0x000fca0000000000 */
[----:B------:R-:W-:-:S03]  /*0100*/  ISETP.GE.AND P3, PT, R5, R0, PT ;  /* 0x000000000500720c */ /* 0x000fc60003f66270 */
[----:B--2---:R-:W2:Y:S04]  /*0110*/  @!P1 LDG.E R5, desc[UR8][R10.64] ;  /* 0x000000080a059981 */ /* 0x004ea8000c1e1900 */
[----:B------:R-:W3:Y:S01]  /*0120*/  @!P2 LDG.E R0, desc[UR8][R10.64+0x80] ;  /* 0x000080080a00a981 */ /* 0x000ee2000c1e1900 */
[----:B------:R-:W-:-:S04]  /*0130*/  IMAD R7, R21, -0x40, R7 ;  /* 0xffffffc015077824 */ /* 0x000fc800078e0207 */
[C---:B----4-:R-:W-:Y:S01]  /*0140*/  IMAD.WIDE.U32 R16, R7.reuse, 0x8, R16 ;  /* 0x0000000807107825 */ /* 0x050fe200078e0010 */
[----:B------:R0:W4:Y:S03]  /*0150*/  @!P3 LDG.E R9, desc[UR8][R10.64+0x100] ;  /* 0x000100080a09b981 */ /* 0x000126000c1e1900 */
[----:B-1----:R-:W-:Y:S02]  /*0160*/  IMAD.WIDE.U32 R6, R7, 0x8, R2 ;  /* 0x0000000807067825 */ /* 0x002fe400078e0002 */
[----:B------:R1:W4:Y:S04]  /*0170*/  LDG.E.64 R2, desc[UR8][R16.64] ;  /* 0x0000000810027981 */ /* 0x000328000c1e1b00 */
[----:B------:R-:W4:Y:S01]  /*0180*/  LDG.E.64 R6, desc[UR8][R6.64] ;  /* 0x0000000806067981 */ /* 0x000f22000c1e1b00 */
[----:B-----5:R-:W-:-:S04]  /*0190*/  IABS R14, R8 ;  /* 0x00000008000e7213 */ /* 0x020fc80000000000 */
[----:B------:R-:W5:Y:S08]  /*01a0*/  I2F.RP R18, R14 ;  /* 0x0000000e00127306 */ /* 0x000f700000209400 */
[----:B-----5:R-:W5:Y:S02]  /*01b0*/  MUFU.RCP R18, R18 ;  /* 0x0000001200127308 */ /* 0x020f640000001000 */
[----:B-----5:R-:W-:-:S06]  /*01c0*/  IADD3 R12, PT, PT, R18, 0xffffffe, RZ ;  /* 0x0ffffffe120c7810 */ /* 0x020fcc0007ffe0ff */
[----:B------:R5:W0:Y:S01]  /*01d0*/  F2I.FTZ.U32.TRUNC.NTZ R13, R12 ;  /* 0x0000000c000d7305 */ /* 0x000a22000021f000 */
[----:B------:R-:W-:Y:S02]  /*01e0*/  VIADD R15, R8, 0x1f ;  /* 0x0000001f080f7836 */ /* 0x000fe40000000000 */
[----:B-----5:R-:W-:Y:S02]  /*01f0*/  HFMA2 R12, -RZ, RZ, 0, 0 ;  /* 0x00000000ff0c7431 */ /* 0x020fe400000001ff */
[----:B0-----:R-:W-:-:S04]  /*0200*/  IMAD.MOV R11, RZ, RZ, -R13 ;  /* 0x000000ffff0b7224 */ /* 0x001fc800078e0a0d */
[----:B------:R-:W-:Y:S01]  /*0210*/  IMAD R11, R11, R14, RZ ;  /* 0x0000000e0b0b7224 */ /* 0x000fe200078e02ff */
[----:B-1----:R-:W-:-:S03]  /*0220*/  IABS R17, R15 ;  /* 0x0000000f00117213 */ /* 0x002fc60000000000 */
[----:B------:R-:W-:Y:S01]  /*0230*/  IMAD.HI.U32 R13, R13, R11, R12 ;  /* 0x0000000b0d0d7227 */ /* 0x000fe200078e000c */
[----:B------:R-:W0:Y:S05]  /*0240*/  S2R R10, SR_CgaCtaId ;  /* 0x00000000000a7919 */ /* 0x000e2a0000008800 */
[----:B------:R-:W-:-:S04]  /*0250*/  IMAD.HI.U32 R16, R13, R17, RZ ;  /* 0x000000110d107227 */ /* 0x000fc800078e00ff */
[----:B------:R-:W-:-:S04]  /*0260*/  IMAD.MOV R11, RZ, RZ, -R16 ;  /* 0x000000ffff0b7224 */ /* 0x000fc800078e0a10 */
[----:B------:R-:W-:-:S05]  /*0270*/  IMAD R17, R14, R11, R17 ;  /* 0x0000000b0e117224 */ /* 0x000fca00078e0211 */
[----:B------:R-:W-:Y:S02]  /*0280*/  ISETP.GT.U32.AND P4, PT, R14, R17, PT ;  /* 0x000000110e00720c */ /* 0x000fe40003f84070 */
[----:B------:R-:W-:-:S05]  /*0290*/  MOV R11, 0x400 ;  /* 0x00000400000b7802 */ /* 0x000fca0000000f00 */
[----:B------:R-:W-:-:S06]  /*02a0*/  VIADD R13, R11, 0x3280 ;  /* 0x000032800b0d7836 */ /* 0x000fcc0000000000 */
[----:B------:R-:W-:Y:S01]  /*02b0*/  @!P4 IMAD.IADD R17, R17, 0x1, -R14 ;  /* 0x000000011111c824 */ /* 0x000fe200078e0a0e */
[----:B0-----:R-:W-:-:S04]  /*02c0*/  LEA R13, R10, R13, 0x18 ;  /* 0x0000000d0a0d7211 */ /* 0x001fc800078ec0ff */
[----:B------:R-:W-:Y:S02]  /*02d0*/  ISETP.GE.U32.AND P0, PT, R17, R14, PT ;  /* 0x0000000e1100720c */ /* 0x000fe40003f06070 */
[----:B------:R-:W-:Y:S02]  /*02e0*/  LEA R12, R20, R13, 0x2 ;  /* 0x0000000d140c7211 */ /* 0x000fe400078e10ff */
[----:B------:R-:W-:Y:S01]  /*02f0*/  LOP3.LUT R15, R15, R8, RZ, 0x3c, !PT ;  /* 0x000000080f0f7212 */ /* 0x000fe200078e3cff */
[----:B------:R-:W-:-:S08]  /*0300*/  @!P4 VIADD R16, R16, 0x1 ;  /* 0x000000011010c836 */ /* 0x000fd00000000000 */
[----:B------:R-:W-:Y:S02]  /*0310*/  @P0 VIADD R16, R16, 0x1 ;  /* 0x0000000110100836 */ /* 0x000fe40000000000 */
[C---:B------:R-:W-:Y:S01]  /*0320*/  VIADD R13, R11.reuse, 0x3400 ;  /* 0x000034000b0d7836 */ /* 0x040fe20000000000 */
[----:B------:R-:W-:-:S04]  /*0330*/  IADD3 R17, PT, PT, R11, 0x3500, RZ ;  /* 0x000035000b117810 */ /* 0x000fc80007ffe0ff */
[C---:B------:R-:W-:Y:S02]  /*0340*/  LEA R13, R10.reuse, R13, 0x18 ;  /* 0x0000000d0a0d7211 */ /* 0x040fe400078ec0ff */
[----:B------:R-:W-:-:S03]  /*0350*/  LEA R17, R10, R17, 0x18 ;  /* 0x000000110a117211 */ /* 0x000fc600078ec0ff */
[C---:B------:R-:W-:Y:S01]  /*0360*/  IMAD R13, R20.reuse, 0x8, R13 ;  /* 0x00000008140d7824 */ /* 0x040fe200078e020d */
[----:B------:R-:W-:Y:S01]  /*0370*/  LEA R17, R20, R17, 0x3 ;  /* 0x0000001114117211 */ /* 0x000fe200078e18ff */
[----:B------:R-:W-:Y:S02]  /*0380*/  IMAD R21, R21, -0x20, R4 ;  /* 0xffffffe015157824 */ /* 0x000fe400078e0204 */
[----:B------:R-:W-:-:S03]  /*0390*/  IMAD.MOV.U32 R14, RZ, RZ, RZ ;  /* 0x000000ffff0e7224 */ /* 0x000fc600078e00ff */
[----:B------:R-:W-:Y:S01]  /*03a0*/  VIMNMX.U32 R4, PT, PT, R21, 0x20, PT ;  /* 0x0000002015047848 */ /* 0x000fe20003fe0000 */
[----:B--2---:R-:W-:Y:S01]  /*03b0*/  @!P1 STS [R12], R5 ;  /* 0x000000050c009388 */ /* 0x004fe20000000800 */
[----:B------:R-:W-:-:S03]  /*03c0*/  ISETP.NE.AND P1, PT, R8, RZ, PT ;  /* 0x000000ff0800720c */ /* 0x000fc60003f25270 */
[----:B---3--:R0:W-:Y:S01]  /*03d0*/  @!P2 STS [R12+0x80], R0 ;  /* 0x000080000c00a388 */ /* 0x0081e20000000800 */
[----:B------:R-:W-:Y:S01]  /*03e0*/  ISETP.GE.AND P2, PT, R15, RZ, PT ;  /* 0x000000ff0f00720c */ /* 0x000fe20003f46270 */
[----:B0-----:R-:W-:-:S12]  /*03f0*/  IMAD.MOV.U32 R0, RZ, RZ, R16 ;  /* 0x000000ffff007224 */ /* 0x001fd800078e0010 */
[----:B------:R-:W-:Y:S02]  /*0400*/  @!P2 IADD3 R0, PT, PT, -R0, RZ, RZ ;  /* 0x000000ff0000a210 */ /* 0x000fe40007ffe1ff */
[----:B------:R-:W-:-:S04]  /*0410*/  @!P1 LOP3.LUT R0, RZ, R8, RZ, 0x33, !PT ;  /* 0x00000008ff009212 */ /* 0x000fc800078e33ff */
[----:B------:R-:W-:Y:S01]  /*0420*/  ISETP.GE.AND P0, PT, R0, 0x1, PT ;  /* 0x000000010000780c */ /* 0x000fe20003f06270 */
[----:B----4-:R0:W-:Y:S04]  /*0430*/  @!P3 STS [R12+0x100], R9 ;  /* 0x000100090c00b388 */ /* 0x0101e80000000800 */
[----:B------:R0:W-:Y:S04]  /*0440*/  STS.64 [R13], R2 ;  /* 0x000000020d007388 */ /* 0x0001e80000000a00 */
[----:B------:R0:W-:Y:S01]  /*0450*/  STS.64 [R17], R6 ;  /* 0x0000000611007388 */ /* 0x0001e20000000a00 */
[----:B------:R-:W-:Y:S01]  /*0460*/  IMAD.MOV.U32 R8, RZ, RZ, RZ ;  /* 0x000000ffff087224 */ /* 0x000fe200078e00ff */
[----:B------:R-:W-:Y:S06]  /*0470*/  BAR.SYNC.DEFER_BLOCKING 0x0 ;  /* 0x0000000000007b1d */ /* 0x000fec0000010000 */
[----:B------:R-:W-:Y:S05]  /*0480*/  @!P0 BRA `(.L_x_0) ;  /* 0x0000002c003c8947 */ /* 0x000fea0003800000 */
[----:B------:R-:W-:Y:S01]  /*0490*/  IADD3 R11, PT, PT, R11, 0x2080, RZ ;  /* 0x000020800b0b7810 */ /* 0x000fe20007ffe0ff */
[----:B------:R-:W-:Y:S01]  /*04a0*/  IMAD.MOV.U32 R19, RZ, RZ, RZ ;  /* 0x000000ffff137224 */ /* 0x000fe200078e00ff */
[----:B------:R-:W-:Y:S01]  /*04b0*/  VIMNMX.U32 R4, PT, PT, R4, 0x1, !PT ;  /* 0x0000000104047848 */ /* 0x000fe20007fe0000 */
[----:B0-----:R-:W-:Y:S01]  /*04c0*/  IMAD.MOV.U32 R17, RZ, RZ, RZ ;  /* 0x000000ffff117224 */ /* 0x001fe200078e00ff */
[----:B------:R-:W-:Y:S02]  /*04d0*/  LEA R11, R10, R11, 0x18 ;  /* 0x0000000b0a0b7211 */ /* 0x000fe400078ec0ff */
[----:B------:R-:W-:Y:S02]  /*04e0*/  MOV R8, RZ ;  /* 0x000000ff00087202 */ /* 0x000fe40000000f00 */
[----:B------:R-:W-:Y:S01]  /*04f0*/  LOP3.LUT R18, R4, 0x3c, RZ, 0xc0, !PT ;  /* 0x0000003c04127812 */ /* 0x000fe200078ec0ff */
[----:B------:R-:W-:-:S04]  /*0500*/  IMAD R11, R20, 0x84, R11 ;  /* 0x00000084140b7824 */ /* 0x000fc800078e020b */
[----:B------:R-:W-:-:S07]  /*0510*/  IMAD R20, R20, -0x80, R11 ;  /* 0xffffff8014147824 */ /* 0x000fce00078e020b */
.L_x_50:
[----:B------:R-:W0:Y:S01]  /*0520*/  S2R R2, SR_TID.X ;  /* 0x0000000000027919 */ /* 0x000e220000002100 */
[----:B------:R-:W1:Y:S02]  /*0530*/  LDCU UR4, c[0x0][0x3a8] ;  /* 0x00007500ff0477ac */ /* 0x000e640008000800 */
[----:B-1----:R-:W-:Y:S01]  /*0540*/  UIMAD UR4, UR4, 0x3, URZ ;  /* 0x00000003040478a4 */ /* 0x002fe2000f8e02ff */
[----:B0-----:R-:W-:-:S04]  /*0550*/  IMAD R12, R19, 0x60, R2 ;  /* 0x00000060130c7824 */ /* 0x001fc800078e0202 */
[C---:B------:R-:W-:Y:S01]  /*0560*/  VIADD R9, R12.reuse, 0x20 ;  /* 0x000000200c097836 */ /* 0x040fe20000000000 */
[C---:B------:R-:W-:Y:S01]  /*0570*/  ISETP.GE.AND P0, PT, R12.reuse, UR4, PT ;  /* 0x000000040c007c0c */ /* 0x040fe2000bf06270 */
[----:B------:R-:W-:-:S03]  /*0580*/  VIADD R13, R12, 0x40 ;  /* 0x000000400c0d7836 */ /* 0x000fc60000000000 */
[----:B------:R-:W-:Y:S02]  /*0590*/  ISETP.GE.AND P1, PT, R9, UR4, PT ;  /* 0x0000000409007c0c */ /* 0x000fe4000bf26270 */
[----:B------:R-:W-:-:S07]  /*05a0*/  ISETP.GE.AND P2, PT, R13, UR4, PT ;  /* 0x000000040d007c0c */ /* 0x000fce000bf46270 */
[----:B------:R-:W0:Y:S08]  /*05b0*/  @!P0 LDC.64 R22, c[0x0][0x380] ;  /* 0x0000e000ff168b82 */ /* 0x000e300000000a00 */
[----:B------:R-:W1:Y:S08]  /*05c0*/  @!P1 LDC.64 R14, c[0x0][0x380] ;  /* 0x0000e000ff0e9b82 */ /* 0x000e700000000a00 */
[----:B------:R-:W2:Y:S01]  /*05d0*/  @!P2 LDC.64 R10, c[0x0][0x380] ;  /* 0x0000e000ff0aab82 */ /* 0x000ea20000000a00 */
[----:B0-----:R-:W-:-:S06]  /*05e0*/  @!P0 IMAD.WIDE.U32 R22, R12, 0x4, R22 ;  /* 0x000000040c168825 */ /* 0x001fcc00078e0016 */
[----:B------:R-:W3:Y:S01]  /*05f0*/  @!P0 LDG.E R22, desc[UR8][R22.64] ;  /* 0x0000000816168981 */ /* 0x000ee2000c1e1900 */
[----:B-1----:R-:W-:-:S06]  /*0600*/  @!P1 IMAD.WIDE.U32 R14, R9, 0x4, R14 ;  /* 0x00000004090e9825 */ /* 0x002fcc00078e000e */
[----:B------:R-:W4:Y:S01]  /*0610*/  @!P1 LDG.E R14, desc[UR8][R14.64] ;  /* 0x000000080e0e9981 */ /* 0x000f22000c1e1900 */
[----:B--2---:R-:W-:-:S06]  /*0620*/  @!P2 IMAD.WIDE.U32 R10, R13, 0x4, R10 ;  /* 0x000000040d0aa825 */ /* 0x004fcc00078e000a */
[----:B------:R-:W2:Y:S01]  /*0630*/  @!P2 LDG.E R10, desc[UR8][R10.64] ;  /* 0x000000080a0aa981 */ /* 0x000ea2000c1e1900 */
[----:B------:R-:W0:Y:S01]  /*0640*/  S2UR UR6, SR_CgaCtaId ;  /* 0x00000000000679c3 */ /* 0x000e220000008800 */
[----:B------:R-:W-:Y:S02]  /*0650*/  UMOV UR5, 0x400 ;  /* 0x0000040000057882 */ /* 0x000fe40000000000 */
[----:B------:R-:W-:-:S04]  /*0660*/  UIADD3 UR4, UPT, UPT, UR5, 0x3100, URZ ;  /* 0x0000310005047890 */ /* 0x000fc8000fffe0ff */
[----:B0-----:R-:W-:-:S06]  /*0670*/  ULEA UR4, UR6, UR4, 0x18 ;  /* 0x0000000406047291 */ /* 0x001fcc000f8ec0ff */
[----:B------:R-:W-:-:S05]  /*0680*/  LEA R9, R2, UR4, 0x2 ;  /* 0x0000000402097c11 */ /* 0x000fca000f8e10ff */
[----:B---3--:R0:W-:Y:S01]  /*0690*/  @!P0 STS [R9], R22 ;  /* 0x0000001609008388 */ /* 0x0081e20000000800 */
[----:B------:R-:W-:-:S03]  /*06a0*/  ISETP.NE.AND P0, PT, R21, RZ, PT ;  /* 0x000000ff1500720c */ /* 0x000fc60003f05270 */
[----:B----4-:R0:W-:Y:S04]  /*06b0*/  @!P1 STS [R9+0x80], R14 ;  /* 0x0000800e09009388 */ /* 0x0101e80000000800 */
[----:B--2---:R0:W-:Y:S06]  /*06c0*/  @!P2 STS [R9+0x100], R10 ;  /* 0x0001000a0900a388 */ /* 0x0041ec0000000800 */
[----:B------:R-:W-:Y:S05]  /*06d0*/  @!P0 BRA `(.L_x_1) ;  /* 0x0000000800188947 */ /* 0x000fea0003800000 */
[----:B------:R-:W-:Y:S01]  /*06e0*/  ISETP.GE.U32.AND P0, PT, R21, 0x4, PT ;  /* 0x000000041500780c */ /* 0x000fe20003f06070 */
[----:B0-----:R-:W-:Y:S01]  /*06f0*/  IMAD R9, R19, -0x20, R12 ;  /* 0xffffffe013097824 */ /* 0x001fe200078e020c */
[----:B------:R-:W-:-:S03]  /*0700*/  MOV R15, RZ ;  /* 0x000000ff000f7202 */ /* 0x000fc60000000f00 */
[----:B------:R-:W-:-:S08]  /*0710*/  VIADD R13, R9, 0x20 ;  /* 0x00000020090d7836 */ /* 0x000fd00000000000 */
[----:B------:R-:W-:Y:S05]  /*0720*/  @!P0 BRA `(.L_x_2) ;  /* 0x0000000400188947 */ /* 0x000fea0003800000 */
[----:B------:R-:W0:Y:S01]  /*0730*/  LDCU UR4, c[0x0][0x3a8] ;  /* 0x00007500ff0477ac */ /* 0x000e220008000800 */
[----:B------:R-:W-:Y:S01]  /*0740*/  IMAD.MOV R14, RZ, RZ, -R18 ;  /* 0x000000ffff0e7224 */ /* 0x000fe200078e0a12 */
[----:B------:R-:W-:Y:S02]  /*0750*/  ULEA UR7, UR6, UR5, 0x18 ;  /* 0x0000000506077291 */ /* 0x000fe4000f8ec0ff */
[----:B------:R-:W-:Y:S01]  /*0760*/  UIADD3 UR5, UPT, UPT, UR5, 0x3400, URZ ;  /* 0x0000340005057890 */ /* 0x000fe2000fffe0ff */
[----:B------:R-:W1:Y:S03]  /*0770*/  LDCU UR10, c[0x0][0x3a8] ;  /* 0x00007500ff0a77ac */ /* 0x000e660008000800 */
[----:B------:R-:W-:Y:S01]  /*0780*/  LEA R15, R2, UR7, 0x2 ;  /* 0x00000007020f7c11 */ /* 0x000fe2000f8e10ff */
[----:B------:R-:W-:-:S03]  /*0790*/  ULEA UR5, UR6, UR5, 0x18 ;  /* 0x0000000506057291 */ /* 0x000fc6000f8ec0ff */
[----:B------:R-:W-:Y:S02]  /*07a0*/  IADD3 R15, PT, PT, R15, 0x208, RZ ;  /* 0x000002080f0f7810 */ /* 0x000fe40007ffe0ff */
[----:B0-----:R-:W-:Y:S01]  /*07b0*/  ISETP.GE.AND P0, PT, R9, UR4, PT ;  /* 0x0000000409007c0c */ /* 0x001fe2000bf06270 */
[----:B------:R-:W-:-:S12]  /*07c0*/  UIADD3 UR4, UPT, UPT, UR5, 0x10, URZ ;  /* 0x0000001005047890 */ /* 0x000fd8000fffe0ff */
.L_x_17:
[----:B------:R-:W0:Y:S02]  /*07d0*/  @!P0 LDS.64 R10, [UR4+-0x10] ;  /* 0xfffff004ff0a8984 */ /* 0x000e240008000a00 */
[----:B0-----:R-:W-:-:S06]  /*07e0*/  @!P0 IMAD.WIDE.U32 R10, R9, 0x4, R10 ;  /* 0x00000004090a8825 */ /* 0x001fcc00078e000a */
[----:B------:R-:W2:Y:S01]  /*07f0*/  @!P0 LDG.E R10, desc[UR8][R10.64] ;  /* 0x000000080a0a8981 */ /* 0x000ea2000c1e1900 */
[----:B-1----:R-:W-:Y:S01]  /*0800*/  ISETP.GE.AND P2, PT, R13, UR10, PT ;  /* 0x0000000a0d007c0c */ /* 0x002fe2000bf46270 */
[----:B------:R-:W-:Y:S01]  /*0810*/  VIADD R14, R14, 0x4 ;  /* 0x000000040e0e7836 */ /* 0x000fe20000000000 */
[----:B------:R-:W-:Y:S04]  /*0820*/  BSSY.RECONVERGENT B0, `(.L_x_3) ;  /* 0x0000008000007945 */ /* 0x000fe80003800200 */
[----:B------:R-:W-:Y:S01]  /*0830*/  ISETP.NE.AND P1, PT, R14, RZ, PT ;  /* 0x000000ff0e00720c */ /* 0x000fe20003f25270 */
[----:B--2---:R0:W-:Y:S06]  /*0840*/  @!P0 STS [R15+-0x208], R10 ;  /* 0xfffdf80a0f008388 */ /* 0x0041ec0000000800 */
[----:B------:R-:W-:Y:S06]  /*0850*/  @P2 BRA `(.L_x_4) ;  /* 0x0000000000102947 */ /* 0x000fec0003800000 */
[----:B0-----:R-:W0:Y:S02]  /*0860*/  LDS.64 R10, [UR4+-0x10] ;  /* 0xfffff004ff0a7984 */ /* 0x001e240008000a00 */
[----:B0-----:R-:W-:-:S06]  /*0870*/  IMAD.WIDE R10, R13, 0x4, R10 ;  /* 0x000000040d0a7825 */ /* 0x001fcc00078e020a */
[----:B------:R-:W2:Y:S04]  /*0880*/  LDG.E R10, desc[UR8][R10.64] ;  /* 0x000000080a0a7981 */ /* 0x000ea8000c1e1900 */
[----:B--2---:R1:W-:Y:S02]  /*0890*/  STS [R15+-0x188], R10 ;  /* 0xfffe780a0f007388 */ /* 0x0043e40000000800 */
.L_x_4:
[----:B------:R-:W-:Y:S05]  /*08a0*/  BSYNC.RECONVERGENT B0 ;  /* 0x0000000000007941 */ /* 0x000fea0003800200 */
.L_x_3:
[----:B------:R-:W-:Y:S04]  /*08b0*/  BSSY.RECONVERGENT B0, `(.L_x_5) ;  /* 0x0000006000007945 */ /* 0x000fe80003800200 */
[----:B------:R-:W-:Y:S05]  /*08c0*/  @P0 BRA `(.L_x_6) ;  /* 0x0000000000100947 */ /* 0x000fea0003800000 */
[----:B01----:R-:W0:Y:S02]  /*08d0*/  LDS.64 R10, [UR4+-0x8] ;  /* 0xfffff804ff0a7984 */ /* 0x003e240008000a00 */
[----:B0-----:R-:W-:-:S06]  /*08e0*/  IMAD.WIDE.U32 R10, R9, 0x4, R10 ;  /* 0x00000004090a7825 */ /* 0x001fcc00078e000a */
[----:B------:R-:W2:Y:S04]  /*08f0*/  LDG.E R10, desc[UR8][R10.64] ;  /* 0x000000080a0a7981 */ /* 0x000ea8000c1e1900 */
[----:B--2---:R2:W-:Y:S02]  /*0900*/  STS [R15+-0x104], R10 ;  /* 0xfffefc0a0f007388 */ /* 0x0045e40000000800 */
.L_x_6:
[----:B------:R-:W-:Y:S05]  /*0910*/  BSYNC.RECONVERGENT B0 ;  /* 0x0000000000007941 */ /* 0x000fea0003800200 */
.L_x_5:
[----:B------:R-:W-:Y:S04]  /*0920*/  BSSY.RECONVERGENT B0, `(.L_x_7) ;  /* 0x0000006000007945 */ /* 0x000fe80003800200 */
[----:B------:R-:W-:Y:S05]  /*0930*/  @P2 BRA `(.L_x_8) ;  /* 0x0000000000102947 */ /* 0x000fea0003800000 */
[----:B012---:R-:W0:Y:S02]  /*0940*/  LDS.64 R10, [UR4+-0x8] ;  /* 0xfffff804ff0a7984 */ /* 0x007e240008000a00 */
[----:B0-----:R-:W-:-:S06]  /*0950*/  IMAD.WIDE R10, R13, 0x4, R10 ;  /* 0x000000040d0a7825 */ /* 0x001fcc00078e020a */
[----:B------:R-:W2:Y:S04]  /*0960*/  LDG.E R10, desc[UR8][R10.64] ;  /* 0x000000080a0a7981 */ /* 0x000ea8000c1e1900 */
[----:B--2---:R3:W-:Y:S02]  /*0970*/  STS [R15+-0x84], R10 ;  /* 0xffff7c0a0f007388 */ /* 0x0047e40000000800 */
.L_x_8:
[----:B------:R-:W-:Y:S05]  /*0980*/  BSYNC.RECONVERGENT B0 ;  /* 0x0000000000007941 */ /* 0x000fea0003800200 */
.L_x_7:
[----:B------:R-:W-:Y:S04]  /*0990*/  BSSY.RECONVERGENT B0, `(.L_x_9) ;  /* 0x0000006000007945 */ /* 0x000fe80003800200 */
[----:B------:R-:W-:Y:S05]  /*09a0*/  @P0 BRA `(.L_x_10) ;  /* 0x0000000000100947 */ /* 0x000fea0003800000 */
[----:B0123--:R-:W0:Y:S02]  /*09b0*/  LDS.64 R10, [UR4] ;  /* 0x00000004ff0a7984 */ /* 0x00fe240008000a00 */
[----:B0-----:R-:W-:-:S06]  /*09c0*/  IMAD.WIDE.U32 R10, R9, 0x4, R10 ;  /* 0x00000004090a7825 */ /* 0x001fcc00078e000a */
[----:B------:R-:W2:Y:S04]  /*09d0*/  LDG.E R10, desc[UR8][R10.64] ;  /* 0x000000080a0a7981 */ /* 0x000ea8000c1e1900 */
[----:B--2---:R4:W-:Y:S02]  /*09e0*/  STS [R15], R10 ;  /* 0x0000000a0f007388 */ /* 0x0049e40000000800 */
.L_x_10:
[----:B------:R-:W-:Y:S05]  /*09f0*/  BSYNC.RECONVERGENT B0 ;  /* 0x0000000000007941 */ /* 0x000fea0003800200 */
.L_x_9:
[----:B------:R-:W-:Y:S04]  /*0a00*/  BSSY.RECONVERGENT B0, `(.L_x_11) ;  /* 0x0000006000007945 */ /* 0x000fe80003800200 */
[----:B------:R-:W-:Y:S05]  /*0a10*/  @P2 BRA `(.L_x_12) ;  /* 0x0000000000102947 */ /* 0x000fea0003800000 */
[----:B01234-:R-:W0:Y:S02]  /*0a20*/  LDS.64 R10, [UR4] ;  /* 0x00000004ff0a7984 */ /* 0x01fe240008000a00 */
[----:B0-----:R-:W-:-:S06]  /*0a30*/  IMAD.WIDE R10, R13, 0x4, R10 ;  /* 0x000000040d0a7825 */ /* 0x001fcc00078e020a */
[----:B------:R-:W2:Y:S04]  /*0a40*/  LDG.E R10, desc[UR8][R10.64] ;  /* 0x000000080a0a7981 */ /* 0x000ea8000c1e1900 */
[----:B--2---:R0:W-:Y:S02]  /*0a50*/  STS [R15+0x80], R10 ;  /* 0x0000800a0f007388 */ /* 0x0041e40000000800 */
.L_x_12:
[----:B------:R-:W-:Y:S05]  /*0a60*/  BSYNC.RECONVERGENT B0 ;  /* 0x0000000000007941 */ /* 0x000fea0003800200 */
.L_x_11:
[----:B------:R-:W-:Y:S04]  /*0a70*/  BSSY.RECONVERGENT B0, `(.L_x_13) ;  /* 0x0000006000007945 */ /* 0x000fe80003800200 */
[----:B------:R-:W-:Y:S05]  /*0a80*/  @P0 BRA `(.L_x_14) ;  /* 0x0000000000100947 */ /* 0x000fea0003800000 */
[----:B01234-:R-:W0:Y:S02]  /*0a90*/  LDS.64 R10, [UR4+0x8] ;  /* 0x00000804ff0a7984 */ /* 0x01fe240008000a00 */
[----:B0-----:R-:W-:-:S06]  /*0aa0*/  IMAD.WIDE.U32 R10, R9, 0x4, R10 ;  /* 0x00000004090a7825 */ /* 0x001fcc00078e000a */
[----:B------:R-:W2:Y:S04]  /*0ab0*/  LDG.E R10, desc[UR8][R10.64] ;  /* 0x000000080a0a7981 */ /* 0x000ea8000c1e1900 */
[----:B--2---:R0:W-:Y:S02]  /*0ac0*/  STS [R15+0x104], R10 ;  /* 0x0001040a0f007388 */ /* 0x0041e40000000800 */
.L_x_14:
[----:B------:R-:W-:Y:S05]  /*0ad0*/  BSYNC.RECONVERGENT B0 ;  /* 0x0000000000007941 */ /* 0x000fea0003800200 */
.L_x_13:
[----:B------:R-:W-:Y:S04]  /*0ae0*/  BSSY.RECONVERGENT B0, `(.L_x_15) ;  /* 0x0000006000007945 */ /* 0x000fe80003800200 */
[----:B------:R-:W-:Y:S05]  /*0af0*/  @P2 BRA `(.L_x_16) ;  /* 0x0000000000102947 */ /* 0x000fea0003800000 */
[----:B01234-:R-:W0:Y:S02]  /*0b00*/  LDS.64 R10, [UR4+0x8] ;  /* 0x00000804ff0a7984 */ /* 0x01fe240008000a00 */
[----:B0-----:R-:W-:-:S06]  /*0b10*/  IMAD.WIDE R10, R13, 0x4, R10 ;  /* 0x000000040d0a7825 */ /* 0x001fcc00078e020a */
[----:B------:R-:W2:Y:S04]  /*0b20*/  LDG.E R10, desc[UR8][R10.64] ;  /* 0x000000080a0a7981 */ /* 0x000ea8000c1e1900 */
[----:B--2---:R0:W-:Y:S02]  /*0b30*/  STS [R15+0x184], R10 ;  /* 0x0001840a0f007388 */ /* 0x0041e40000000800 */
.L_x_16:
[----:B------:R-:W-:Y:S05]  /*0b40*/  BSYNC.RECONVERGENT B0 ;  /* 0x0000000000007941 */ /* 0x000fea0003800200 */
.L_x_15:
[----:B------:R-:W-:Y:S01]  /*0b50*/  UIADD3 UR4, UPT, UPT, UR4, 0x20, URZ ;  /* 0x0000002004047890 */ /* 0x000fe2000fffe0ff */
[----:B01234-:R-:W-:Y:S01]  /*0b60*/  VIADD R15, R15, 0x410 ;  /* 0x000004100f0f7836 */ /* 0x01ffe20000000000 */
[----:B------:R-:W-:Y:S10]  /*0b70*/  @P1 BRA `(.L_x_17) ;  /* 0xfffffffc00141947 */ /* 0x000ff4000383ffff */
[----:B------:R-:W-:-:S07]  /*0b80*/  MOV R15, R18 ;  /* 0x00000012000f7202 */ /* 0x000fce0000000f00 */
.L_x_2:
[----:B------:R-:W-:-:S04]  /*0b90*/  VIMNMX.U32 R10, PT, PT, R21, 0x20, PT ;  /* 0x00000020150a7848 */ /* 0x000fc80003fe0000 */
[----:B------:R-:W-:-:S04]  /*0ba0*/  VIMNMX.U32 R10, PT, PT, R10, 0x1, !PT ;  /* 0x000000010a0a7848 */ /* 0x000fc80007fe0000 */
[----:B------:R-:W-:-:S04]  /*0bb0*/  LOP3.LUT R22, R10, 0x3, RZ, 0xc0, !PT ;  /* 0x000000030a167812 */ /* 0x000fc800078ec0ff */
[----:B------:R-:W-:-:S13]  /*0bc0*/  ISETP.NE.AND P0, PT, R22, RZ, PT ;  /* 0x000000ff1600720c */ /* 0x000fda0003f05270 */
[----:B------:R-:W-:Y:S05]  /*0bd0*/  @!P0 BRA `(.L_x_1) ;  /* 0x0000000000d88947 */ /* 0x000fea0003800000 */
[----:B------:R-:W0:Y:S01]  /*0be0*/  S2R R24, SR_CgaCtaId ;  /* 0x0000000000187919 */ /* 0x000e220000008800 */
[----:B------:R-:W1:Y:S01]  /*0bf0*/  LDCU UR4, c[0x0][0x3a8] ;  /* 0x00007500ff0477ac */ /* 0x000e620008000800 */
[----:B------:R-:W-:-:S05]  /*0c00*/  MOV R23, 0x400 ;  /* 0x0000040000177802 */ /* 0x000fca0000000f00 */
[----:B------:R-:W-:Y:S01]  /*0c10*/  VIADD R10, R23, 0x3400 ;  /* 0x00003400170a7836 */ /* 0x000fe20000000000 */
[----:B-1----:R-:W-:-:S04]  /*0c20*/  ISETP.GE.AND P1, PT, R9, UR4, PT ;  /* 0x0000000409007c0c */ /* 0x002fc8000bf26270 */
[----:B0-----:R-:W-:-:S04]  /*0c30*/  LEA R10, R24, R10, 0x18 ;  /* 0x0000000a180a7211 */ /* 0x001fc800078ec0ff */
[----:B------:R-:W-:-:S05]  /*0c40*/  LEA R14, R15, R10, 0x3 ;  /* 0x0000000a0f0e7211 */ /* 0x000fca00078e18ff */
[----:B------:R-:W0:Y:S02]  /*0c50*/  @!P1 LDS.64 R10, [R14] ;  /* 0x000000000e0a9984 */ /* 0x000e240000000a00 */
[----:B0-----:R-:W-:-:S06]  /*0c60*/  @!P1 IMAD.WIDE.U32 R10, R9, 0x4, R10 ;  /* 0x00000004090a9825 */ /* 0x001fcc00078e000a */
[----:B------:R-:W2:Y:S01]  /*0c70*/  @!P1 LDG.E R10, desc[UR8][R10.64] ;  /* 0x000000080a0a9981 */ /* 0x000ea2000c1e1900 */
[----:B------:R-:W-:Y:S01]  /*0c80*/  LEA R23, R24, R23, 0x18 ;  /* 0x0000001718177211 */ /* 0x000fe200078ec0ff */
[----:B------:R-:W-:Y:S01]  /*0c90*/  BSSY.RECONVERGENT B0, `(.L_x_18) ;  /* 0x000000b000007945 */ /* 0x000fe20003800200 */
[----:B------:R-:W-:Y:S02]  /*0ca0*/  ISETP.GE.AND P2, PT, R13, UR4, PT ;  /* 0x000000040d007c0c */ /* 0x000fe4000bf46270 */
[----:B------:R-:W-:Y:S01]  /*0cb0*/  ISETP.NE.AND P0, PT, R22, 0x1, PT ;  /* 0x000000011600780c */ /* 0x000fe20003f05270 */
[----:B------:R-:W-:-:S04]  /*0cc0*/  IMAD R24, R2, 0x4, R23 ;  /* 0x0000000402187824 */ /* 0x000fc800078e0217 */
[----:B------:R-:W-:-:S05]  /*0cd0*/  IMAD R15, R15, 0x104, R24 ;  /* 0x000001040f0f7824 */ /* 0x000fca00078e0218 */
[----:B--2---:R0:W-:Y:S01]  /*0ce0*/  @!P1 STS [R15], R10 ;  /* 0x0000000a0f009388 */ /* 0x0041e20000000800 */
[----:B------:R-:W-:Y:S05]  /*0cf0*/  @P2 BRA `(.L_x_19) ;  /* 0x0000000000102947 */ /* 0x000fea0003800000 */
[----:B0-----:R-:W0:Y:S02]  /*0d00*/  LDS.64 R10, [R14] ;  /* 0x000000000e0a7984 */ /* 0x001e240000000a00 */
[----:B0-----:R-:W-:-:S06]  /*0d10*/  IMAD.WIDE R10, R13, 0x4, R10 ;  /* 0x000000040d0a7825 */ /* 0x001fcc00078e020a */
[----:B------:R-:W2:Y:S04]  /*0d20*/  LDG.E R10, desc[UR8][R10.64] ;  /* 0x000000080a0a7981 */ /* 0x000ea8000c1e1900 */
[----:B--2---:R1:W-:Y:S02]  /*0d30*/  STS [R15+0x80], R10 ;  /* 0x0000800a0f007388 */ /* 0x0043e40000000800 */
.L_x_19:
[----:B------:R-:W-:Y:S05]  /*0d40*/  BSYNC.RECONVERGENT B0 ;  /* 0x0000000000007941 */ /* 0x000fea0003800200 */
.L_x_18:
[----:B------:R-:W-:Y:S05]  /*0d50*/  @!P0 BRA `(.L_x_1) ;  /* 0x0000000000788947 */ /* 0x000fea0003800000 */
[----:B------:R-:W-:Y:S01]  /*0d60*/  BSSY.RECONVERGENT B0, `(.L_x_20) ;  /* 0x0000007000007945 */ /* 0x000fe20003800200 */
[----:B------:R-:W-:-:S03]  /*0d70*/  ISETP.NE.AND P0, PT, R22, 0x2, PT ;  /* 0x000000021600780c */ /* 0x000fc60003f05270 */
[----:B------:R-:W-:Y:S10]  /*0d80*/  @P1 BRA `(.L_x_21) ;  /* 0x0000000000101947 */ /* 0x000ff40003800000 */
[----:B01----:R-:W0:Y:S02]  /*0d90*/  LDS.64 R10, [R14+0x8] ;  /* 0x000008000e0a7984 */ /* 0x003e240000000a00 */
[----:B0-----:R-:W-:-:S06]  /*0da0*/  IMAD.WIDE.U32 R10, R9, 0x4, R10 ;  /* 0x00000004090a7825 */ /* 0x001fcc00078e000a */
[----:B------:R-:W2:Y:S04]  /*0db0*/  LDG.E R10, desc[UR8][R10.64] ;  /* 0x000000080a0a7981 */ /* 0x000ea8000c1e1900 */
[----:B--2---:R2:W-:Y:S02]  /*0dc0*/  STS [R15+0x104], R10 ;  /* 0x0001040a0f007388 */ /* 0x0045e40000000800 */
.L_x_21:
[----:B------:R-:W-:Y:S05]  /*0dd0*/  BSYNC.RECONVERGENT B0 ;  /* 0x0000000000007941 */ /* 0x000fea0003800200 */
.L_x_20:
[----:B------:R-:W-:Y:S04]  /*0de0*/  BSSY.RECONVERGENT B0, `(.L_x_22) ;  /* 0x0000006000007945 */ /* 0x000fe80003800200 */
[----:B------:R-:W-:Y:S05]  /*0df0*/  @P2 BRA `(.L_x_23) ;  /* 0x0000000000102947 */ /* 0x000fea0003800000 */
[----:B012---:R-:W0:Y:S02]  /*0e00*/  LDS.64 R10, [R14+0x8] ;  /* 0x000008000e0a7984 */ /* 0x007e240000000a00 */
[----:B0-----:R-:W-:-:S06]  /*0e10*/  IMAD.WIDE R10, R13, 0x4, R10 ;  /* 0x000000040d0a7825 */ /* 0x001fcc00078e020a */
[----:B------:R-:W2:Y:S04]  /*0e20*/  LDG.E R10, desc[UR8][R10.64] ;  /* 0x000000080a0a7981 */ /* 0x000ea8000c1e1900 */
[----:B--2---:R3:W-:Y:S02]  /*0e30*/  STS [R15+0x184], R10 ;  /* 0x0001840a0f007388 */ /* 0x0047e40000000800 */
.L_x_23:
[----:B------:R-:W-:Y:S05]  /*0e40*/  BSYNC.RECONVERGENT B0 ;  /* 0x0000000000007941 */ /* 0x000fea0003800200 */
.L_x_22:
[----:B------:R-:W-:Y:S05]  /*0e50*/  @!P0 BRA `(.L_x_1) ;  /* 0x0000000000388947 */ /* 0x000fea0003800000 */
[----:B------:R-:W-:Y:S04]  /*0e60*/  BSSY.RECONVERGENT B0, `(.L_x_24) ;  /* 0x0000006000007945 */ /* 0x000fe80003800200 */
[----:B------:R-:W-:Y:S05]  /*0e70*/  @P1 BRA `(.L_x_25) ;  /* 0x0000000000101947 */ /* 0x000fea0003800000 */
[----:B0123--:R-:W0:Y:S02]  /*0e80*/  LDS.64 R10, [R14+0x10] ;  /* 0x000010000e0a7984 */ /* 0x00fe240000000a00 */
[----:B0-----:R-:W-:-:S06]  /*0e90*/  IMAD.WIDE.U32 R10, R9, 0x4, R10 ;  /* 0x00000004090a7825 */ /* 0x001fcc00078e000a */
[----:B------:R-:W2:Y:S04]  /*0ea0*/  LDG.E R10, desc[UR8][R10.64] ;  /* 0x000000080a0a7981 */ /* 0x000ea8000c1e1900 */
[----:B--2---:R4:W-:Y:S02]  /*0eb0*/  STS [R15+0x208], R10 ;  /* 0x0002080a0f007388 */ /* 0x0049e40000000800 */
.L_x_25:
[----:B------:R-:W-:Y:S05]  /*0ec0*/  BSYNC.RECONVERGENT B0 ;  /* 0x0000000000007941 */ /* 0x000fea0003800200 */
.L_x_24:
[----:B------:R-:W-:Y:S04]  /*0ed0*/  BSSY.RECONVERGENT B0, `(.L_x_1) ;  /* 0x0000006000007945 */ /* 0x000fe80003800200 */
[----:B------:R-:W-:Y:S05]  /*0ee0*/  @P2 BRA `(.L_x_26) ;  /* 0x0000000000102947 */ /* 0x000fea0003800000 */
[----:B01234-:R-:W0:Y:S02]  /*0ef0*/  LDS.64 R10, [R14+0x10] ;  /* 0x000010000e0a7984 */ /* 0x01fe240000000a00 */
[----:B0-----:R-:W-:-:S06]  /*0f00*/  IMAD.WIDE R10, R13, 0x4, R10 ;  /* 0x000000040d0a7825 */ /* 0x001fcc00078e020a */
[----:B------:R-:W2:Y:S04]  /*0f10*/  LDG.E R10, desc[UR8][R10.64] ;  /* 0x000000080a0a7981 */ /* 0x000ea8000c1e1900 */
[----:B--2---:R0:W-:Y:S02]  /*0f20*/  STS [R15+0x288], R10 ;  /* 0x0002880a0f007388 */ /* 0x0041e40000000800 */
.L_x_26:
[----:B------:R-:W-:Y:S05]  /*0f30*/  BSYNC.RECONVERGENT B0 ;  /* 0x0000000000007941 */ /* 0x000fea0003800200 */
.L_x_1:
[----:B0-----:R-:W0:Y:S01]  /*0f40*/  LDC R14, c[0x0][0x3a8] ;  /* 0x0000ea00ff0e7b82 */ /* 0x001e220000000800 */
[----:B------:R-:W-:-:S05]  /*0f50*/  IMAD R9, R19, -0x40, R12 ;  /* 0xffffffc013097824 */ /* 0x000fca00078e020c */
[----:B0-----:R-:W-:-:S13]  /*0f60*/  ISETP.GE.AND P0, PT, R9, R14, PT ;  /* 0x0000000e0900720c */ /* 0x001fda0003f06270 */
[----:B-1234-:R-:W0:Y:S02]  /*0f70*/  @!P0 LDC.64 R10, c[0x0][0x388] ;  /* 0x0000e200ff0a8b82 */ /* 0x01ee240000000a00 */
[----:B0-----:R-:W-:-:S06]  /*0f80*/  @!P0 IMAD.WIDE.U32 R10, R9, 0x4, R10 ;  /* 0x00000004090a8825 */ /* 0x001fcc00078e000a */
[----:B------:R-:W2:Y:S01]  /*0f90*/  @!P0 LDG.E R10, desc[UR8][R10.64] ;  /* 0x000000080a0a8981 */ /* 0x000ea2000c1e1900 */
[----:B------:R-:W-:Y:S01]  /*0fa0*/  @!P0 MOV R9, 0x400 ;  /* 0x0000040000098802 */ /* 0x000fe20000000f00 */
[----:B------:R-:W-:Y:S01]  /*0fb0*/  IMAD R13, R19, -0x20, R14 ;  /* 0xffffffe0130d7824 */ /* 0x000fe200078e020e */
[----:B------:R-:W0:Y:S02]  /*0fc0*/  @!P0 S2R R12, SR_CgaCtaId ;  /* 0x00000000000c8919 */ /* 0x000e240000008800 */
[----:B------:R-:W-:-:S04]  /*0fd0*/  @!P0 IADD3 R9, PT, PT, R9, 0x3600, RZ ;  /* 0x0000360009098810 */ /* 0x000fc80007ffe0ff */
[----:B0-----:R-:W-:Y:S02]  /*0fe0*/  @!P0 LEA R9, R12, R9, 0x18 ;  /* 0x000000090c098211 */ /* 0x001fe400078ec0ff */
[----:B------:R-:W-:-:S03]  /*0ff0*/  LEA R12, R19, 0x20, 0x5 ;  /* 0x00000020130c7811 */ /* 0x000fc600078e28ff */
[----:B------:R-:W-:-:S05]  /*1000*/  @!P0 IMAD R9, R2, 0x4, R9 ;  /* 0x0000000402098824 */ /* 0x000fca00078e0209 */
[----:B--2---:R0:W-:Y:S01]  /*1010*/  @!P0 STS [R9], R10 ;  /* 0x0000000a09008388 */ /* 0x0041e20000000800 */
[----:B------:R-:W-:Y:S01]  /*1020*/  BAR.SYNC.DEFER_BLOCKING 0x0 ;  /* 0x0000000000007b1d */ /* 0x000fe20000010000 */
[----:B------:R-:W-:-:S04]  /*1030*/  ISETP.GT.AND P0, PT, R12, R14, PT ;  /* 0x0000000e0c00720c */ /* 0x000fc80003f04270 */
[----:B------:R-:W-:-:S04]  /*1040*/  SEL R13, R13, 0x20, P0 ;  /* 0x000000200d0d7807 */ /* 0x000fc80000000000 */
[----:B------:R-:W-:-:S13]  /*1050*/  ISETP.GE.AND P0, PT, R13, 0x1, PT ;  /* 0x000000010d00780c */ /* 0x000fda0003f06270 */
[----:B0-----:R-:W-:Y:S05]  /*1060*/  @!P0 BRA `(.L_x_27) ;  /* 0x00000020002c8947 */ /* 0x001fea0003800000 */
[----:B------:R-:W-:Y:S01]  /*1070*/  MOV R15, R8 ;  /* 0x00000008000f7202 */ /* 0x000fe20000000f00 */
[----:B------:R-:W-:-:S06]  /*1080*/  UMOV UR4, URZ ;  /* 0x000000ff00047c82 */ /* 0x000fcc0008000000 */
.L_x_49:
[----:B------:R-:W0:Y:S01]  /*1090*/  S2UR UR11, SR_CgaCtaId ;  /* 0x00000000000b79c3 */ /* 0x000e220000008800 */
[----:B------:R-:W-:Y:S01]  /*10a0*/  UMOV UR5, 0x400 ;  /* 0x0000040000057882 */ /* 0x000fe20000000000 */
[----:B------:R-:W-:Y:S01]  /*10b0*/  UMOV UR6, 0x400 ;  /* 0x0000040000067882 */ /* 0x000fe20000000000 */
[----:B------:R-:W-:Y:S01]  /*10c0*/  UIADD3 UR10, UPT, UPT, UR5, 0x3280, URZ ;  /* 0x00003280050a7890 */ /* 0x000fe2000fffe0ff */
[----:B------:R-:W-:Y:S01]  /*10d0*/  BSSY.RECONVERGENT B0, `(.L_x_28) ;  /* 0x0000075000007945 */ /* 0x000fe20003800200 */
[----:B------:R-:W-:-:S03]  /*10e0*/  UIADD3 UR5, UPT, UPT, UR6, 0x3100, URZ ;  /* 0x0000310006057890 */ /* 0x000fc6000fffe0ff */
[----:B------:R-:W1:Y:S01]  /*10f0*/  S2UR UR7, SR_CgaCtaId ;  /* 0x00000000000779c3 */ /* 0x000e620000008800 */
[----:B0-----:R-:W-:-:S06]  /*1100*/  ULEA UR10, UR11, UR10, 0x18 ;  /* 0x0000000a0b0a7291 */ /* 0x001fcc000f8ec0ff */
[----:B------:R-:W-:Y:S01]  /*1110*/  LEA R9, R2, UR10, 0x2 ;  /* 0x0000000a02097c11 */ /* 0x000fe2000f8e10ff */
[----:B-1----:R-:W-:-:S04]  /*1120*/  ULEA UR5, UR7, UR5, 0x18 ;  /* 0x0000000507057291 */ /* 0x002fc8000f8ec0ff */
[----:B------:R-:W-:Y:S01]  /*1130*/  IMAD R14, R2, 0x8, R9 ;  /* 0x00000008020e7824 */ /* 0x000fe200078e0209 */
[----:B------:R-:W-:-:S04]  /*1140*/  UIMAD UR5, UR4, 0xc, UR5 ;  /* 0x0000000c040578a4 */ /* 0x000fc8000f8e0205 */
[----:B------:R-:W-:Y:S04]  /*1150*/  LDS R10, [R14+0x4] ;  /* 0x000004000e0a7984 */ /* 0x000fe80000000800 */
[----:B------:R-:W-:Y:S04]  /*1160*/  LDS R8, [R14] ;  /* 0x000000000e087984 */ /* 0x000fe80000000800 */
[----:B------:R-:W0:Y:S04]  /*1170*/  LDS R11, [UR5+0x4] ;  /* 0x00000405ff0b7984 */ /* 0x000e280008000800 */
[----:B------:R-:W1:Y:S04]  /*1180*/  LDS R9, [UR5] ;  /* 0x00000005ff097984 */ /* 0x000e680008000800 */
[----:B------:R-:W-:Y:S04]  /*1190*/  LDS R12, [UR5+0x8] ;  /* 0x00000805ff0c7984 */ /* 0x000fe80008000800 */
[----:B------:R-:W2:Y:S01]  /*11a0*/  LDS R13, [R14+0x8] ;  /* 0x000008000e0d7984 */ /* 0x000ea20000000800 */
[----:B0-----:R-:W-:-:S04]  /*11b0*/  FMUL R11, R10, R11 ;  /* 0x0000000b0a0b7220 */ /* 0x001fc80000400000 */
[----:B-1----:R-:W-:-:S04]  /*11c0*/  FFMA R8, R8, R9, R11 ;  /* 0x0000000908087223 */ /* 0x002fc8000000000b */
[----:B--2---:R-:W-:-:S04]  /*11d0*/  FFMA R11, R13, R12, R8 ;  /* 0x0000000c0d0b7223 */ /* 0x004fc80000000008 */
[C---:B------:R-:W-:Y:S01]  /*11e0*/  FMUL R13, R11.reuse, -0.63661974668502807617 ;  /* 0xbf22f9830b0d7820 */ /* 0x040fe20000400000 */
[----:B------:R-:W-:-:S05]  /*11f0*/  FSETP.GE.AND P0, PT, |R11|, 105615, PT ;  /* 0x47ce47800b00780b */ /* 0x000fca0003f06200 */
[----:B------:R-:W0:Y:S02]  /*1200*/  F2I.NTZ R13, R13 ;  /* 0x0000000d000d7305 */ /* 0x000e240000203100 */
[----:B0-----:R-:W-:-:S05]  /*1210*/  I2FP.F32.S32 R8, R13 ;  /* 0x0000000d00087245 */ /* 0x001fca0000201400 */
[----:B------:R-:W-:-:S04]  /*1220*/  FFMA R9, R8, -1.5707962512969970703, -R11 ;  /* 0xbfc90fda08097823 */ /* 0x000fc8000000080b */
[----:B------:R-:W-:-:S04]  /*1230*/  FFMA R9, R8, -7.5497894158615963534e-08, R9 ;  /* 0xb3a2216808097823 */ /* 0x000fc80000000009 */
[----:B------:R-:W-:Y:S01]  /*1240*/  FFMA R8, R8, -5.3903029534742383927e-15, R9 ;  /* 0xa7c234c508087823 */ /* 0x000fe20000000009 */
[----:B------:R-:W-:Y:S06]  /*1250*/  @!P0 BRA `(.L_x_29) ;  /* 0x0000000400708947 */ /* 0x000fec0003800000 */
[C---:B------:R-:W-:Y:S01]  /*1260*/  FSETP.NEU.AND P0, PT, |R11|.reuse, +INF , PT ;  /* 0x7f8000000b00780b */ /* 0x040fe20003f0d200 */
[----:B------:R-:W-:-:S12]  /*1270*/  FADD R14, -R11, -RZ ;  /* 0x800000ff0b0e7221 */ /* 0x000fd80000000100 */
[----:B------:R-:W-:Y:S01]  /*1280*/  @!P0 FMUL R8, RZ, -R11 ;  /* 0x8000000bff088220 */ /* 0x000fe20000400000 */
[----:B------:R-:W-:Y:S01]  /*1290*/  @!P0 MOV R13, RZ ;  /* 0x000000ff000d8202 */ /* 0x000fe20000000f00 */
[----:B------:R-:W-:Y:S06]  /*12a0*/  @!P0 BRA `(.L_x_29) ;  /* 0x00000004005c8947 */ /* 0x000fec0003800000 */
[----:B------:R-:W0:Y:S01]  /*12b0*/  LDC.64 R8, c[0x4][RZ] ;  /* 0x01000000ff087b82 */ /* 0x000e220000000a00 */
[----:B------:R-:W-:Y:S02]  /*12c0*/  IMAD.SHL.U32 R10, R14, 0x100, RZ ;  /* 0x000001000e0a7824 */ /* 0x000fe400078e00ff */
[----:B------:R-:W-:Y:S02]  /*12d0*/  HFMA2 R23, -RZ, RZ, 0, 0 ;  /* 0x00000000ff177431 */ /* 0x000fe400000001ff */
[----:B------:R-:W-:Y:S01]  /*12e0*/  IMAD.MOV.U32 R25, RZ, RZ, RZ ;  /* 0x000000ffff197224 */ /* 0x000fe200078e00ff */
[----:B------:R-:W-:Y:S01]  /*12f0*/  UMOV UR5, URZ ;  /* 0x000000ff00057c82 */ /* 0x000fe20008000000 */
[----:B------:R-:W-:-:S07]  /*1300*/  LOP3.LUT R27, R10, 0x80000000, RZ, 0xfc, !PT ;  /* 0x800000000a1b7812 */ /* 0x000fce00078efcff */
.L_x_30:
[----:B0-----:R-:W-:-:S05]  /*1310*/  IMAD.WIDE.U32 R12, R25, 0x4, R8 ;  /* 0x00000004190c7825 */ /* 0x001fca00078e0008 */
[----:B------:R-:W2:Y:S01]  /*1320*/  LDG.E.CONSTANT R10, desc[UR8][R12.64] ;  /* 0x000000080c0a7981 */ /* 0x000ea2000c1e9900 */
[C---:B------:R-:W-:Y:S01]  /*1330*/  SHF.L.U32 R22, R25.reuse, 0x2, RZ ;  /* 0x0000000219167819 */ /* 0x040fe200000006ff */
[----:B------:R-:W-:-:S03]  /*1340*/  VIADD R25, R25, 0x1 ;  /* 0x0000000119197836 */ /* 0x000fc60000000000 */
[C---:B------:R-:W-:Y:S02]  /*1350*/  ISETP.EQ.AND P0, PT, R22.reuse, RZ, PT ;  /* 0x000000ff1600720c */ /* 0x040fe40003f02270 */
[C---:B------:R-:W-:Y:S02]  /*1360*/  ISETP.EQ.AND P5, PT, R22.reuse, 0x4, PT ;  /* 0x000000041600780c */ /* 0x040fe40003fa2270 */
[C---:B------:R-:W-:Y:S02]  /*1370*/  ISETP.EQ.AND P4, PT, R22.reuse, 0x8, PT ;  /* 0x000000081600780c */ /* 0x040fe40003f82270 */
[C---:B------:R-:W-:Y:S02]  /*1380*/  ISETP.EQ.AND P3, PT, R22.reuse, 0xc, PT ;  /* 0x0000000c1600780c */ /* 0x040fe40003f62270 */
[C---:B------:R-:W-:Y:S02]  /*1390*/  ISETP.EQ.AND P2, PT, R22.reuse, 0x10, PT ;  /* 0x000000101600780c */ /* 0x040fe40003f42270 */
[----:B------:R-:W-:Y:S01]  /*13a0*/  ISETP.EQ.AND P1, PT, R22, 0x14, PT ;  /* 0x000000141600780c */ /* 0x000fe20003f22270 */
[----:B--2---:R-:W-:-:S03]  /*13b0*/  IMAD.WIDE.U32 R10, R10, R27, RZ ;  /* 0x0000001b0a0a7225 */ /* 0x004fc600078e00ff */
[----:B------:R-:W-:-:S04]  /*13c0*/  IADD3 R10, P6, PT, R10, R23, RZ ;  /* 0x000000170a0a7210 */ /* 0x000fc80007fde0ff */
[----:B------:R-:W-:Y:S01]  /*13d0*/  IADD3.X R23, PT, PT, R11, UR5, RZ, P6, !PT ;  /* 0x000000050b177c10 */ /* 0x000fe2000b7fe4ff */
[--C-:B------:R-:W-:Y:S01]  /*13e0*/  @P5 IMAD.MOV.U32 R7, RZ, RZ, R10.reuse ;  /* 0x000000ffff075224 */ /* 0x100fe200078e000a */
[----:B------:R-:W-:Y:S01]  /*13f0*/  ISETP.NE.AND P6, PT, R25, 0x6, PT ;  /* 0x000000061900780c */ /* 0x000fe20003fc5270 */
[--C-:B------:R-:W-:Y:S01]  /*1400*/  @P3 IMAD.MOV.U32 R5, RZ, RZ, R10.reuse ;  /* 0x000000ffff053224 */ /* 0x100fe200078e000a */
[-C--:B------:R-:W-:Y:S01]  /*1410*/  @P0 MOV R16, R10.reuse ;  /* 0x0000000a00100202 */ /* 0x080fe20000000f00 */
[----:B------:R-:W-:Y:S01]  /*1420*/  @P1 IMAD.MOV.U32 R4, RZ, RZ, R10 ;  /* 0x000000ffff041224 */ /* 0x000fe200078e000a */
[-C--:B------:R-:W-:Y:S02]  /*1430*/  @P4 MOV R6, R10.reuse ;  /* 0x0000000a00064202 */ /* 0x080fe40000000f00 */
[----:B------:R-:W-:-:S07]  /*1440*/  @P2 MOV R3, R10 ;  /* 0x0000000a00032202 */ /* 0x000fce0000000f00 */
[----:B------:R-:W-:Y:S05]  /*1450*/  @P6 BRA `(.L_x_30) ;  /* 0xfffffffc00ac6947 */ /* 0x000fea000383ffff */
[----:B------:R-:W-:Y:S01]  /*1460*/  SHF.R.U32.HI R8, RZ, 0x17, R14 ;  /* 0x00000017ff087819 */ /* 0x000fe2000001160e */
[----:B------:R-:W-:Y:S03]  /*1470*/  BSSY.RECONVERGENT B1, `(.L_x_31) ;  /* 0x0000028000017945 */ /* 0x000fe60003800200 */
[C---:B------:R-:W-:Y:S02]  /*1480*/  LOP3.LUT R9, R8.reuse, 0xe0, RZ, 0xc0, !PT ;  /* 0x000000e008097812 */ /* 0x040fe400078ec0ff */
[----:B------:R-:W-:Y:S02]  /*1490*/  LOP3.LUT P6, RZ, R8, 0x1f, RZ, 0xc0, !PT ;  /* 0x0000001f08ff7812 */ /* 0x000fe400078cc0ff */
[----:B------:R-:W-:-:S04]  /*14a0*/  IADD3 R9, PT, PT, R9, -0x80, RZ ;  /* 0xffffff8009097810 */ /* 0x000fc80007ffe0ff */
[----:B------:R-:W-:-:S05]  /*14b0*/  SHF.R.U32.HI R9, RZ, 0x5, R9 ;  /* 0x00000005ff097819 */ /* 0x000fca0000011609 */
[----:B------:R-:W-:-:S05]  /*14c0*/  IMAD.U32 R11, R9, -0x4, RZ ;  /* 0xfffffffc090b7824 */ /* 0x000fca00078e00ff */
[C---:B------:R-:W-:Y:S02]  /*14d0*/  ISETP.EQ.AND P3, PT, R11.reuse, -0x18, PT ;  /* 0xffffffe80b00780c */ /* 0x040fe40003f62270 */
[C---:B------:R-:W-:Y:S02]  /*14e0*/  ISETP.EQ.AND P4, PT, R11.reuse, -0x14, PT ;  /* 0xffffffec0b00780c */ /* 0x040fe40003f82270 */
[C---:B------:R-:W-:Y:S02]  /*14f0*/  ISETP.EQ.AND P2, PT, R11.reuse, -0x10, PT ;  /* 0xfffffff00b00780c */ /* 0x040fe40003f42270 */
[C---:B------:R-:W-:Y:S02]  /*1500*/  ISETP.EQ.AND P1, PT, R11.reuse, -0xc, PT ;  /* 0xfffffff40b00780c */ /* 0x040fe40003f22270 */
[C---:B------:R-:W-:Y:S02]  /*1510*/  ISETP.EQ.AND P0, PT, R11.reuse, -0x8, PT ;  /* 0xfffffff80b00780c */ /* 0x040fe40003f02270 */
[----:B------:R-:W-:-:S03]  /*1520*/  ISETP.EQ.AND P5, PT, R11, RZ, PT ;  /* 0x000000ff0b00720c */ /* 0x000fc60003fa2270 */
[----:B------:R-:W-:Y:S02]  /*1530*/  @P3 MOV R12, R16 ;  /* 0x00000010000c3202 */ /* 0x000fe40000000f00 */
[C---:B------:R-:W-:Y:S01]  /*1540*/  ISETP.EQ.AND P3, PT, R11.reuse, -0x4, PT ;  /* 0xfffffffc0b00780c */ /* 0x040fe20003f62270 */
[----:B------:R-:W-:Y:S01]  /*1550*/  @P4 IMAD.MOV.U32 R9, RZ, RZ, R16 ;  /* 0x000000ffff094224 */ /* 0x000fe200078e0010 */
[----:B------:R-:W-:Y:S01]  /*1560*/  @P4 MOV R12, R7 ;  /* 0x00000007000c4202 */ /* 0x000fe20000000f00 */
[----:B------:R-:W-:Y:S01]  /*1570*/  @P2 IMAD.MOV.U32 R9, RZ, RZ, R7 ;  /* 0x000000ffff092224 */ /* 0x000fe200078e0007 */
[----:B------:R-:W-:Y:S01]  /*1580*/  ISETP.EQ.AND P4, PT, R11, 0x4, PT ;  /* 0x000000040b00780c */ /* 0x000fe20003f82270 */
[----:B------:R-:W-:Y:S01]  /*1590*/  @P1 IMAD.MOV.U32 R9, RZ, RZ, R6 ;  /* 0x000000ffff091224 */ /* 0x000fe200078e0006 */
[----:B------:R-:W-:Y:S01]  /*15a0*/  @P2 MOV R12, R6 ;  /* 0x00000006000c2202 */ /* 0x000fe20000000f00 */
[----:B------:R-:W-:Y:S01]  /*15b0*/  @P0 IMAD.MOV.U32 R9, RZ, RZ, R5 ;  /* 0x000000ffff090224 */ /* 0x000fe200078e0005 */
[----:B------:R-:W-:-:S02]  /*15c0*/  @P1 MOV R12, R5 ;  /* 0x00000005000c1202 */ /* 0x000fc40000000f00 */
[----:B------:R-:W-:-:S03]  /*15d0*/  @P0 MOV R12, R3 ;  /* 0x00000003000c0202 */ /* 0x000fc60000000f00 */
[----:B------:R-:W-:Y:S01]  /*15e0*/  @P3 IMAD.MOV.U32 R9, RZ, RZ, R3 ;  /* 0x000000ffff093224 */ /* 0x000fe200078e0003 */
[----:B------:R-:W-:Y:S01]  /*15f0*/  @P3 MOV R12, R4 ;  /* 0x00000004000c3202 */ /* 0x000fe20000000f00 */
[----:B------:R-:W-:Y:S01]  /*1600*/  @P5 IMAD.MOV.U32 R9, RZ, RZ, R4 ;  /* 0x000000ffff095224 */ /* 0x000fe200078e0004 */
[----:B------:R-:W-:Y:S01]  /*1610*/  @P5 MOV R12, R23 ;  /* 0x00000017000c5202 */ /* 0x000fe20000000f00 */
[----:B------:R-:W-:Y:S01]  /*1620*/  @P4 IMAD.MOV.U32 R9, RZ, RZ, R23 ;  /* 0x000000ffff094224 */ /* 0x000fe200078e0017 */
[----:B------:R-:W-:Y:S06]  /*1630*/  @!P6 BRA `(.L_x_32) ;  /* 0x00000000002ce947 */ /* 0x000fec0003800000 */
[----:B------:R-:W-:Y:S01]  /*1640*/  @P2 MOV R10, R16 ;  /* 0x00000010000a2202 */ /* 0x000fe20000000f00 */
[----:B------:R-:W-:Y:S01]  /*1650*/  @P1 IMAD.MOV.U32 R10, RZ, RZ, R7 ;  /* 0x000000ffff0a1224 */ /* 0x000fe200078e0007 */
[----:B------:R-:W-:Y:S01]  /*1660*/  @P0 MOV R10, R6 ;  /* 0x00000006000a0202 */ /* 0x000fe20000000f00 */
[----:B------:R-:W-:Y:S01]  /*1670*/  @P3 IMAD.MOV.U32 R10, RZ, RZ, R5 ;  /* 0x000000ffff0a3224 */ /* 0x000fe200078e0005 */
[----:B------:R-:W-:Y:S02]  /*1680*/  ISETP.EQ.AND P0, PT, R11, 0x8, PT ;  /* 0x000000080b00780c */ /* 0x000fe40003f02270 */
[----:B------:R-:W-:Y:S01]  /*1690*/  @P5 MOV R10, R3 ;  /* 0x00000003000a5202 */ /* 0x000fe20000000f00 */
[----:B------:R-:W-:Y:S01]  /*16a0*/  @P4 IMAD.MOV.U32 R10, RZ, RZ, R4 ;  /* 0x000000ffff0a4224 */ /* 0x000fe200078e0004 */
[----:B------:R-:W-:-:S04]  /*16b0*/  LOP3.LUT R8, R8, 0x1f, RZ, 0xc0, !PT ;  /* 0x0000001f08087812 */ /* 0x000fc800078ec0ff */
[----:B------:R-:W-:-:S05]  /*16c0*/  SHF.L.W.U32.HI R12, R9, R8, R12 ;  /* 0x00000008090c7219 */ /* 0x000fca0000010e0c */
[----:B------:R-:W-:-:S04]  /*16d0*/  @P0 MOV R10, R23 ;  /* 0x00000017000a0202 */ /* 0x000fc80000000f00 */
[----:B------:R-:W-:-:S07]  /*16e0*/  SHF.L.W.U32.HI R9, R10, R8, R9 ;  /* 0x000000080a097219 */ /* 0x000fce0000010e09 */
.L_x_32:
[----:B------:R-:W-:Y:S05]  /*16f0*/  BSYNC.RECONVERGENT B1 ;  /* 0x0000000000017941 */ /* 0x000fea0003800200 */
.L_x_31:
[C---:B------:R-:W-:Y:S01]  /*1700*/  SHF.L.W.U32.HI R13, R9.reuse, 0x2, R12 ;  /* 0x00000002090d7819 */ /* 0x040fe20000010e0c */
[----:B------:R-:W-:Y:S01]  /*1710*/  IMAD.SHL.U32 R9, R9, 0x4, RZ ;  /* 0x0000000409097824 */ /* 0x000fe200078e00ff */
[----:B------:R-:W-:Y:S01]  /*1720*/  UMOV UR10, 0x54442d19 ;  /* 0x54442d19000a7882 */ /* 0x000fe20000000000 */
[----:B------:R-:W-:Y:S01]  /*1730*/  UMOV UR11, 0x3bf921fb ;  /* 0x3bf921fb000b7882 */ /* 0x000fe20000000000 */
[----:B------:R-:W-:Y:S02]  /*1740*/  SHF.R.S32.HI R10, RZ, 0x1f, R13 ;  /* 0x0000001fff0a7819 */ /* 0x000fe4000001140d */
[----:B------:R-:W-:Y:S02]  /*1750*/  ISETP.GE.AND P0, PT, R14, RZ, PT ;  /* 0x000000ff0e00720c */ /* 0x000fe40003f06270 */
[C---:B------:R-:W-:Y:S02]  /*1760*/  LOP3.LUT R8, R10.reuse, R9, RZ, 0x3c, !PT ;  /* 0x000000090a087212 */ /* 0x040fe400078e3cff */
[----:B------:R-:W-:-:S02]  /*1770*/  LOP3.LUT R9, R10, R13, RZ, 0x3c, !PT ;  /* 0x0000000d0a097212 */ /* 0x000fc400078e3cff */
[----:B------:R-:W-:Y:S02]  /*1780*/  SHF.R.U32.HI R12, RZ, 0x1e, R12 ;  /* 0x0000001eff0c7819 */ /* 0x000fe4000001160c */
[C---:B------:R-:W-:Y:S02]  /*1790*/  LOP3.LUT R14, R13.reuse, R14, RZ, 0x3c, !PT ;  /* 0x0000000e0d0e7212 */ /* 0x040fe400078e3cff */
[----:B------:R-:W0:Y:S01]  /*17a0*/  I2F.F64.S64 R8, R8 ;  /* 0x0000000800087312 */ /* 0x000e220000301c00 */
[----:B------:R-:W-:Y:S02]  /*17b0*/  LEA.HI R13, R13, R12, RZ, 0x1 ;  /* 0x0000000c0d0d7211 */ /* 0x000fe400078f08ff */
[----:B------:R-:W-:Y:S02]  /*17c0*/  ISETP.GE.AND P1, PT, R14, RZ, PT ;  /* 0x000000ff0e00720c */ /* 0x000fe40003f26270 */
[----:B------:R-:W-:-:S05]  /*17d0*/  IADD3 R12, PT, PT, -R13, RZ, RZ ;  /* 0x000000ff0d0c7210 */ /* 0x000fca0007ffe1ff */
[----:B------:R-:W-:Y:S01]  /*17e0*/  @!P0 IMAD.MOV.U32 R13, RZ, RZ, R12 ;  /* 0x000000ffff0d8224 */ /* 0x000fe200078e000c */
[----:B0-----:R-:W-:-:S10]  /*17f0*/  DMUL R10, R8, UR10 ;  /* 0x0000000a080a7c28 */ /* 0x001fd40008000000 */
[----:B------:R-:W0:Y:S02]  /*1800*/  F2F.F32.F64 R10, R10 ;  /* 0x0000000a000a7310 */ /* 0x000e240000301000 */
[----:B0-----:R-:W-:-:S07]  /*1810*/  FSEL R8, -R10, R10, !P1 ;  /* 0x0000000a0a087208 */ /* 0x001fce0004800100 */
.L_x_29:
[----:B------:R-:W-:Y:S05]  /*1820*/  BSYNC.RECONVERGENT B0 ;  /* 0x0000000000007941 */ /* 0x000fea0003800200 */
.L_x_28:
[----:B------:R-:W0:Y:S01]  /*1830*/  S2R R14, SR_TID.X ;  /* 0x00000000000e7919 */ /* 0x000e220000002100 */
[----:B------:R-:W-:Y:S01]  /*1840*/  ULEA UR5, UR7, UR6, 0x18 ;  /* 0x0000000607057291 */ /* 0x000fe2000f8ec0ff */
[-C--:B------:R-:W-:Y:S01]  /*1850*/  FMUL R23, R8, R8.reuse ;  /* 0x0000000808177220 */ /* 0x080fe20000400000 */
[----:B------:R-:W-:Y:S01]  /*1860*/  IMAD.MOV.U32 R22, RZ, RZ, 0x394d4153 ;  /* 0x394d4153ff167424 */ /* 0x000fe200078e00ff */
[----:B------:R-:W1:Y:S01]  /*1870*/  S2R R11, SR_CgaCtaId ;  /* 0x00000000000b7919 */ /* 0x000e620000008800 */
[----:B------:R-:W-:Y:S01]  /*1880*/  MOV R12, 0x37cbac00 ;  /* 0x37cbac00000c7802 */ /* 0x000fe20000000f00 */
[C---:B------:R-:W-:Y:S01]  /*1890*/  FFMA R25, R23.reuse, R8, RZ ;  /* 0x0000000817197223 */ /* 0x040fe200000000ff */
[----:B------:R-:W-:Y:S01]  /*18a0*/  FFMA R22, R23, -R22, 0.0083327032625675201416 ;  /* 0x3c0885e417167423 */ /* 0x000fe20000000816 */
[----:B------:R-:W-:Y:S02]  /*18b0*/  LOP3.LUT P1, RZ, R13, 0x2, RZ, 0xc0, !PT ;  /* 0x000000020dff7812 */ /* 0x000fe4000782c0ff */
[C---:B------:R-:W-:Y:S01]  /*18c0*/  FFMA R12, R23.reuse, R12, -0.0013887860113754868507 ;  /* 0xbab607ed170c7423 */ /* 0x040fe2000000000c */
[----:B------:R-:W-:-:S03]  /*18d0*/  FFMA R22, R23, R22, -0.16666662693023681641 ;  /* 0xbe2aaaa817167423 */ /* 0x000fc60000000016 */
[----:B------:R-:W-:Y:S01]  /*18e0*/  FFMA R12, R23, R12, 0.041666727513074874878 ;  /* 0x3d2aaabb170c7423 */ /* 0x000fe2000000000c */
[----:B------:R-:W-:-:S03]  /*18f0*/  FFMA R8, R25, R22, R8 ;  /* 0x0000001619087223 */ /* 0x000fc60000000008 */
[----:B------:R-:W-:Y:S01]  /*1900*/  FFMA R22, R23, R12, -0.4999999701976776123 ;  /* 0xbeffffff17167423 */ /* 0x000fe2000000000c */
[----:B------:R-:W-:-:S03]  /*1910*/  MOV R12, 0x400 ;  /* 0x00000400000c7802 */ /* 0x000fc60000000f00 */
[----:B------:R-:W-:Y:S01]  /*1920*/  FFMA R23, R23, R22, 1 ;  /* 0x3f80000017177423 */ /* 0x000fe20000000016 */
[----:B------:R-:W-:Y:S02]  /*1930*/  IADD3 R22, PT, PT, R12, 0x2080, RZ ;  /* 0x000020800c167810 */ /* 0x000fe40007ffe0ff */
[C---:B0-----:R-:W-:Y:S02]  /*1940*/  LEA R24, R14.reuse, UR4, 0x5 ;  /* 0x000000040e187c11 */ /* 0x041fe4000f8e28ff */
[----:B------:R-:W-:Y:S02]  /*1950*/  LEA R9, R14, UR5, 0x2 ;  /* 0x000000050e097c11 */ /* 0x000fe4000f8e10ff */
[----:B-1----:R-:W-:Y:S02]  /*1960*/  LEA R11, R11, R22, 0x18 ;  /* 0x000000160b0b7211 */ /* 0x002fe400078ec0ff */
[----:B------:R-:W-:-:S03]  /*1970*/  LEA R24, R24, R9, 0x3 ;  /* 0x0000000918187211 */ /* 0x000fc600078e18ff */
[----:B------:R-:W-:Y:S02]  /*1980*/  IMAD R22, R14, 0x84, R11 ;  /* 0x000000840e167824 */ /* 0x000fe400078e020b */
[----:B------:R-:W0:Y:S04]  /*1990*/  LDS R9, [R24+0x4] ;  /* 0x0000040018097984 */ /* 0x000e280000000800 */
[----:B------:R1:W2:Y:S02]  /*19a0*/  LDS R10, [R24] ;  /* 0x00000000180a7984 */ /* 0x0002a40000000800 */
[----:B-1----:R-:W-:-:S04]  /*19b0*/  LOP3.LUT R24, R13, 0x1, RZ, 0xc0, !PT ;  /* 0x000000010d187812 */ /* 0x002fc800078ec0ff */
[----:B------:R-:W-:Y:S01]  /*19c0*/  ISETP.NE.U32.AND P0, PT, R24, 0x1, PT ;  /* 0x000000011800780c */ /* 0x000fe20003f05070 */
[----:B------:R-:W-:-:S03]  /*19d0*/  VIADD R24, R13, 0x1 ;  /* 0x000000010d187836 */ /* 0x000fc60000000000 */
[----:B------:R-:W-:Y:S02]  /*19e0*/  FSEL R13, R23, R8, !P0 ;  /* 0x00000008170d7208 */ /* 0x000fe40004000000 */
[----:B------:R-:W-:Y:S02]  /*19f0*/  LOP3.LUT P2, RZ, R24, 0x2, RZ, 0xc0, !PT ;  /* 0x0000000218ff7812 */ /* 0x000fe4000784c0ff */
[----:B------:R-:W-:Y:S01]  /*1a00*/  FSEL R8, R8, R23, !P0 ;  /* 0x0000001708087208 */ /* 0x000fe20004000000 */
[----:B------:R-:W-:Y:S01]  /*1a10*/  IMAD R23, R15, 0x4, R22 ;  /* 0x000000040f177824 */ /* 0x000fe200078e0216 */
[----:B------:R-:W-:Y:S02]  /*1a20*/  FSEL R13, R13, -R13, !P1 ;  /* 0x8000000d0d0d7208 */ /* 0x000fe40004800000 */
[----:B------:R-:W-:-:S03]  /*1a30*/  FSEL R11, R8, -R8, !P2 ;  /* 0x80000008080b7208 */ /* 0x000fc60005000000 */
[-C--:B0-----:R-:W-:Y:S02]  /*1a40*/  FMUL R8, R13, R9.reuse ;  /* 0x000000090d087220 */ /* 0x081fe40000400000 */
[C---:B------:R-:W-:Y:S02]  /*1a50*/  FMUL R24, R11.reuse, R9 ;  /* 0x000000090b187220 */ /* 0x040fe40000400000 */
[-C--:B--2---:R-:W-:Y:S01]  /*1a60*/  FFMA R22, R11, R10.reuse, -R8 ;  /* 0x0000000a0b167223 */ /* 0x084fe20000000808 */
[----:B------:R-:W-:Y:S01]  /*1a70*/  IADD3 R8, PT, PT, R15, 0x1, RZ ;  /* 0x000000010f087810 */ /* 0x000fe20007ffe0ff */
[----:B------:R-:W-:-:S03]  /*1a80*/  FFMA R15, R13, R10, R24 ;  /* 0x0000000a0d0f7223 */ /* 0x000fc60000000018 */
[----:B------:R0:W-:Y:S01]  /*1a90*/  STS [R23], R22 ;  /* 0x0000001617007388 */ /* 0x0001e20000000800 */
[----:B------:R-:W-:-:S13]  /*1aa0*/  ISETP.NE.AND P0, PT, R8, 0x20, PT ;  /* 0x000000200800780c */ /* 0x000fda0003f05270 */
[----:B0-----:R-:W-:Y:S05]  /*1ab0*/  @P0 BRA `(.L_x_33) ;  /* 0x0000000800980947 */ /* 0x001fea0003800000 */
[----:B------:R-:W-:-:S13]  /*1ac0*/  ISETP.NE.AND P0, PT, R21, RZ, PT ;  /* 0x000000ff1500720c */ /* 0x000fda0003f05270 */
[----:B------:R-:W-:Y:S05]  /*1ad0*/  @!P0 BRA `(.L_x_34) ;  /* 0x0000000800888947 */ /* 0x000fea0003800000 */
[----:B------:R-:W-:Y:S01]  /*1ae0*/  ISETP.GE.U32.AND P0, PT, R21, 0x4, PT ;  /* 0x000000041500780c */ /* 0x000fe20003f06070 */
[----:B------:R-:W-:Y:S02]  /*1af0*/  HFMA2 R9, -RZ, RZ, 0, 0 ;  /* 0x00000000ff097431 */ /* 0x000fe400000001ff */
[----:B------:R-:W-:-:S10]  /*1b00*/  IMAD R13, R17, 0x20, R14 ;  /* 0x00000020110d7824 */ /* 0x000fd400078e020e */
[----:B------:R-:W-:Y:S05]  /*1b10*/  @!P0 BRA `(.L_x_35) ;  /* 0x00000008001c8947 */ /* 0x000fea0003800000 */
[----:B------:R-:W-:Y:S01]  /*1b20*/  ISETP.GT.AND P0, PT, R18, RZ, PT ;  /* 0x000000ff1200720c */ /* 0x000fe20003f04270 */
[----:B------:R-:W-:-:S12]  /*1b30*/  IMAD.MOV.U32 R23, RZ, RZ, RZ ;  /* 0x000000ffff177224 */ /* 0x000fd800078e00ff */
[----:B------:R-:W-:Y:S05]  /*1b40*/  @!P0 BRA `(.L_x_36) ;  /* 0x0000000400b88947 */ /* 0x000fea0003800000 */
[----:B------:R-:W-:Y:S02]  /*1b50*/  IADD3 R8, PT, PT, R18, -R23, RZ ;  /* 0x8000001712087210 */ /* 0x000fe40007ffe0ff */
[----:B------:R-:W-:Y:S02]  /*1b60*/  PLOP3.LUT P0, PT, PT, PT, PT, 0x80, 0x8 ;  /* 0x000000000008781c */ /* 0x000fe40003f0f070 */
[----:B------:R-:W-:-:S13]  /*1b70*/  ISETP.GT.AND P1, PT, R8, 0xc, PT ;  /* 0x0000000c0800780c */ /* 0x000fda0003f24270 */
[----:B------:R-:W-:Y:S05]  /*1b80*/  @!P1 BRA `(.L_x_37) ;  /* 0x0000000400089947 */ /* 0x000fea0003800000 */
[----:B------:R-:W-:Y:S01]  /*1b90*/  UIADD3 UR5, UPT, UPT, UR6, 0x3500, URZ ;  /* 0x0000350006057890 */ /* 0x000fe2000fffe0ff */
[----:B------:R-:W-:Y:S01]  /*1ba0*/  PLOP3.LUT P0, PT, PT, PT, PT, 0x8, 0x80 ;  /* 0x000000000080781c */ /* 0x000fe20003f0e170 */
[----:B------:R-:W-:Y:S02]  /*1bb0*/  VIADD R22, R18, 0xfffffff4 ;  /* 0xfffffff412167836 */ /* 0x000fe40000000000 */
[----:B------:R-:W-:-:S12]  /*1bc0*/  ULEA UR5, UR7, UR5, 0x18 ;  /* 0x0000000507057291 */ /* 0x000fd8000f8ec0ff */
.L_x_38:
[C---:B------:R-:W-:Y:S01]  /*1bd0*/  LEA R25, R23.reuse, UR5, 0x3 ;  /* 0x0000000517197c11 */ /* 0x040fe2000f8e18ff */
[C---:B------:R-:W-:Y:S01]  /*1be0*/  IMAD R24, R23.reuse, 0x84, R20 ;  /* 0x0000008417187824 */ /* 0x040fe200078e0214 */
[----:B------:R-:W-:-:S03]  /*1bf0*/  IADD3 R23, PT, PT, R23, 0x10, RZ ;  /* 0x0000001017177810 */ /* 0x000fc60007ffe0ff */
[----:B0-----:R-:W0:Y:S01]  /*1c00*/  LDS.128 R8, [R25] ;  /* 0x0000000019087984 */ /* 0x001e220000000c00 */
[----:B------:R-:W-:-:S03]  /*1c10*/  ISETP.GE.AND P1, PT, R23, R22, PT ;  /* 0x000000161700720c */ /* 0x000fc60003f26270 */
[----:B------:R-:W1:Y:S01]  /*1c20*/  LDS R29, [R24] ;  /* 0x00000000181d7984 */ /* 0x000e620000000800 */
[----:B0-----:R-:W-:-:S05]  /*1c30*/  IMAD.WIDE R26, R13, 0x4, R8 ;  /* 0x000000040d1a7825 */ /* 0x001fca00078e0208 */
[----:B-1----:R0:W-:Y:S04]  /*1c40*/  STG.E desc[UR8][R26.64], R29 ;  /* 0x0000001d1a007986 */ /* 0x0021e8000c101908 */
[----:B------:R-:W1:Y:S04]  /*1c50*/  LDS R27, [R24+0x84] ;  /* 0x00008400181b7984 */ /* 0x000e680000000800 */
[----:B------:R-:W-:Y:S01]  /*1c60*/  LDS R26, [R24+0x108] ;  /* 0x00010800181a7984 */ /* 0x000fe20000000800 */
[----:B0-----:R-:W-:-:S03]  /*1c70*/  IMAD.WIDE R28, R13, 0x4, R10 ;  /* 0x000000040d1c7825 */ /* 0x001fc600078e020a */
[----:B------:R-:W0:Y:S04]  /*1c80*/  LDS.128 R8, [R25+0x10] ;  /* 0x0000100019087984 */ /* 0x000e280000000c00 */
[----:B-1----:R0:W-:Y:S04]  /*1c90*/  STG.E desc[UR8][R28.64], R27 ;  /* 0x0000001b1c007986 */ /* 0x0021e8000c101908 */
[----:B------:R-:W1:Y:S01]  /*1ca0*/  LDS R27, [R24+0x18c] ;  /* 0x00018c00181b7984 */ /* 0x000e620000000800 */
[----:B0-----:R-:W-:-:S04]  /*1cb0*/  IMAD.WIDE R28, R13, 0x4, R8 ;  /* 0x000000040d1c7825 */ /* 0x001fc800078e0208 */
[C---:B------:R-:W-:Y:S01]  /*1cc0*/  IMAD.WIDE R8, R13.reuse, 0x4, R10 ;  /* 0x000000040d087825 */ /* 0x040fe200078e020a */
[----:B------:R-:W-:Y:S04]  /*1cd0*/  STG.E desc[UR8][R28.64], R26 ;  /* 0x0000001a1c007986 */ /* 0x000fe8000c101908 */
[----:B------:R-:W-:Y:S04]  /*1ce0*/  LDS R29, [R24+0x210] ;  /* 0x00021000181d7984 */ /* 0x000fe80000000800 */
[----:B------:R-:W-:Y:S04]  /*1cf0*/  LDS R28, [R24+0x294] ;  /* 0x00029400181c7984 */ /* 0x000fe80000000800 */
[----:B-1----:R-:W-:Y:S04]  /*1d00*/  STG.E desc[UR8][R8.64], R27 ;  /* 0x0000001b08007986 */ /* 0x002fe8000c101908 */
[----:B------:R-:W0:Y:S02]  /*1d10*/  LDS.128 R8, [R25+0x20] ;  /* 0x0000200019087984 */ /* 0x000e240000000c00 */
[----:B0-----:R-:W-:-:S04]  /*1d20*/  IMAD.WIDE R26, R13, 0x4, R8 ;  /* 0x000000040d1a7825 */ /* 0x001fc800078e0208 */
[C---:B------:R-:W-:Y:S01]  /*1d30*/  IMAD.WIDE R10, R13.reuse, 0x4, R10 ;  /* 0x000000040d0a7825 */ /* 0x040fe200078e020a */
[----:B------:R-:W-:Y:S04]  /*1d40*/  STG.E desc[UR8][R26.64], R29 ;  /* 0x0000001d1a007986 */ /* 0x000fe8000c101908 */
[----:B------:R-:W-:Y:S04]  /*1d50*/  STG.E desc[UR8][R10.64], R28 ;  /* 0x0000001c0a007986 */ /* 0x000fe8000c101908 */
[----:B------:R-:W0:Y:S04]  /*1d60*/  LDS.128 R8, [R25+0x30] ;  /* 0x0000300019087984 */ /* 0x000e280000000c00 */
[----:B------:R-:W1:Y:S04]  /*1d70*/  LDS R26, [R24+0x318] ;  /* 0x00031800181a7984 */ /* 0x000e680000000800 */
[----:B------:R-:W2:Y:S01]  /*1d80*/  LDS R27, [R24+0x39c] ;  /* 0x00039c00181b7984 */ /* 0x000ea20000000800 */
[----:B0-----:R-:W-:-:S04]  /*1d90*/  IMAD.WIDE R28, R13, 0x4, R8 ;  /* 0x000000040d1c7825 */ /* 0x001fc800078e0208 */
[C---:B------:R-:W-:Y:S01]  /*1da0*/  IMAD.WIDE R8, R13.reuse, 0x4, R10 ;  /* 0x000000040d087825 */ /* 0x040fe200078e020a */
[----:B-1----:R-:W-:Y:S04]  /*1db0*/  STG.E desc[UR8][R28.64], R26 ;  /* 0x0000001a1c007986 */ /* 0x002fe8000c101908 */
[----:B--2---:R-:W-:Y:S04]  /*1dc0*/  STG.E desc[UR8][R8.64], R27 ;  /* 0x0000001b08007986 */ /* 0x004fe8000c101908 */
[----:B------:R-:W0:Y:S04]  /*1dd0*/  LDS.128 R8, [R25+0x40] ;  /* 0x0000400019087984 */ /* 0x000e280000000c00 */
[----:B------:R-:W1:Y:S01]  /*1de0*/  LDS R29, [R24+0x420] ;  /* 0x00042000181d7984 */ /* 0x000e620000000800 */
[----:B0-----:R-:W-:-:S03]  /*1df0*/  IMAD.WIDE R26, R13, 0x4, R8 ;  /* 0x000000040d1a7825 */ /* 0x001fc600078e0208 */
[----:B------:R-:W0:Y:S01]  /*1e00*/  LDS R9, [R24+0x4a4] ;  /* 0x0004a40018097984 */ /* 0x000e220000000800 */
[----:B------:R-:W-:-:S03]  /*1e10*/  IMAD.WIDE R10, R13, 0x4, R10 ;  /* 0x000000040d0a7825 */ /* 0x000fc600078e020a */
[----:B-1----:R-:W-:Y:S04]  /*1e20*/  STG.E desc[UR8][R26.64], R29 ;  /* 0x0000001d1a007986 */ /* 0x002fe8000c101908 */
[----:B------:R-:W-:Y:S04]  /*1e30*/  LDS R26, [R24+0x528] ;  /* 0x00052800181a7984 */ /* 0x000fe80000000800 */
[----:B0-----:R-:W-:Y:S04]  /*1e40*/  STG.E desc[UR8][R10.64], R9 ;  /* 0x000000090a007986 */ /* 0x001fe8000c101908 */
[----:B------:R-:W0:Y:S02]  /*1e50*/  LDS.128 R8, [R25+0x50] ;  /* 0x0000500019087984 */ /* 0x000e240000000c00 */
[----:B0-----:R-:W-:-:S02]  /*1e60*/  IMAD.WIDE R28, R13, 0x4, R8 ;  /* 0x000000040d1c7825 */ /* 0x001fc400078e0208 */
[----:B------:R-:W0:Y:S04]  /*1e70*/  LDS R8, [R24+0x5ac] ;  /* 0x0005ac0018087984 */ /* 0x000e280000000800 */
[----:B------:R1:W-:Y:S02]  /*1e80*/  STG.E desc[UR8][R28.64], R26 ;  /* 0x0000001a1c007986 */ /* 0x0003e4000c101908 */
[----:B-1----:R-:W-:-:S05]  /*1e90*/  IMAD.WIDE R28, R13, 0x4, R10 ;  /* 0x000000040d1c7825 */ /* 0x002fca00078e020a */
[----:B0-----:R-:W-:Y:S04]  /*1ea0*/  STG.E desc[UR8][R28.64], R8 ;  /* 0x000000081c007986 */ /* 0x001fe8000c101908 */
[----:B------:R-:W0:Y:S04]  /*1eb0*/  LDS.128 R8, [R25+0x60] ;  /* 0x0000600019087984 */ /* 0x000e280000000c00 */
[----:B------:R-:W1:Y:S01]  /*1ec0*/  LDS R29, [R24+0x630] ;  /* 0x00063000181d7984 */ /* 0x000e620000000800 */
[----:B0-----:R-:W-:-:S03]  /*1ed0*/  IMAD.WIDE R26, R13, 0x4, R8 ;  /* 0x000000040d1a7825 */ /* 0x001fc600078e0208 */
[----:B------:R-:W0:Y:S01]  /*1ee0*/  LDS R9, [R24+0x6b4] ;  /* 0x0006b40018097984 */ /* 0x000e220000000800 */
[----:B------:R-:W-:-:S03]  /*1ef0*/  IMAD.WIDE R10, R13, 0x4, R10 ;  /* 0x000000040d0a7825 */ /* 0x000fc600078e020a */
[----:B-1----:R-:W-:Y:S04]  /*1f00*/  STG.E desc[UR8][R26.64], R29 ;  /* 0x0000001d1a007986 */ /* 0x002fe8000c101908 */
[----:B------:R-:W-:Y:S04]  /*1f10*/  LDS R27, [R24+0x738] ;  /* 0x00073800181b7984 */ /* 0x000fe80000000800 */
[----:B------:R-:W-:Y:S04]  /*1f20*/  LDS R26, [R24+0x7bc] ;  /* 0x0007bc00181a7984 */ /* 0x000fe80000000800 */
[----:B0-----:R-:W-:Y:S04]  /*1f30*/  STG.E desc[UR8][R10.64], R9 ;  /* 0x000000090a007986 */ /* 0x001fe8000c101908 */
[----:B------:R-:W0:Y:S02]  /*1f40*/  LDS.128 R8, [R25+0x70] ;  /* 0x0000700019087984 */ /* 0x000e240000000c00 */
[----:B0-----:R-:W-:-:S04]  /*1f50*/  IMAD.WIDE R8, R13, 0x4, R8 ;  /* 0x000000040d087825 */ /* 0x001fc800078e0208 */
[----:B------:R-:W-:Y:S01]  /*1f60*/  IMAD.WIDE R28, R13, 0x4, R10 ;  /* 0x000000040d1c7825 */ /* 0x000fe200078e020a */
[----:B------:R0:W-:Y:S04]  /*1f70*/  STG.E desc[UR8][R8.64], R27 ;  /* 0x0000001b08007986 */ /* 0x0001e8000c101908 */
[----:B------:R0:W-:Y:S01]  /*1f80*/  STG.E desc[UR8][R28.64], R26 ;  /* 0x0000001a1c007986 */ /* 0x0001e2000c101908 */
[----:B------:R-:W-:Y:S05]  /*1f90*/  @!P1 BRA `(.L_x_38) ;  /* 0xfffffffc000c9947 */ /* 0x000fea000383ffff */
[----:B0-----:R-:W-:-:S07]  /*1fa0*/  IMAD.MOV.U32 R9, RZ, RZ, R18 ;  /* 0x000000ffff097224 */ /* 0x001fce00078e0012 */
.L_x_37:
[----:B------:R-:W-:-:S04]  /*1fb0*/  IADD3 R8, PT, PT, R18, -R23, RZ ;  /* 0x8000001712087210 */ /* 0x000fc80007ffe0ff */
[----:B------:R-:W-:-:S13]  /*1fc0*/  ISETP.GT.AND P1, PT, R8, 0x4, PT ;  /* 0x000000040800780c */ /* 0x000fda0003f24270 */
[----:B------:R-:W-:Y:S05]  /*1fd0*/  @!P1 BRA `(.L_x_39) ;  /* 0x00000000008c9947 */ /* 0x000fea0003800000 */
[----:B------:R-:W-:Y:S01]  /*1fe0*/  UIADD3 UR5, UPT, UPT, UR6, 0x3500, URZ ;  /* 0x0000350006057890 */ /* 0x000fe2000fffe0ff */
[C---:B------:R-:W-:Y:S01]  /*1ff0*/  IMAD R22, R23.reuse, 0x84, R20 ;  /* 0x0000008417167824 */ /* 0x040fe200078e0214 */
[----:B------:R-:W-:Y:S02]  /*2000*/  PLOP3.LUT P0, PT, PT, PT, PT, 0x8, 0x80 ;  /* 0x000000000080781c */ /* 0x000fe40003f0e170 */
[----:B------:R-:W-:Y:S02]  /*2010*/  ULEA UR5, UR7, UR5, 0x18 ;  /* 0x0000000507057291 */ /* 0x000fe4000f8ec0ff */
[----:B------:R-:W-:Y:S04]  /*2020*/  LDS R25, [R22] ;  /* 0x0000000016197984 */ /* 0x000fe80000000800 */
[C---:B------:R-:W-:Y:S01]  /*2030*/  LEA R24, R23.reuse, UR5, 0x3 ;  /* 0x0000000517187c11 */ /* 0x040fe2000f8e18ff */
[----:B------:R-:W-:Y:S01]  /*2040*/  LDS R28, [R22+0x84] ;  /* 0x00008400161c7984 */ /* 0x000fe20000000800 */
[----:B------:R-:W-:-:S03]  /*2050*/  IADD3 R23, PT, PT, R23, 0x8, RZ ;  /* 0x0000000817177810 */ /* 0x000fc60007ffe0ff */
[----:B------:R-:W0:Y:S02]  /*2060*/  LDS.128 R8, [R24] ;  /* 0x0000000018087984 */ /* 0x000e240000000c00 */
        /* <DEDUP_REMOVED lines=12> */
[----:B------:R-:W1:Y:S04]  /*2130*/  LDS R29, [R22+0x210] ;  /* 0x00021000161d7984 */ /* 0x000e680000000800 */
[----:B------:R-:W2:Y:S01]  /*2140*/  LDS R25, [R22+0x294] ;  /* 0x0002940016197984 */ /* 0x000ea20000000800 */
[----:B0-----:R-:W-:-:S04]  /*2150*/  IMAD.WIDE R8, R13, 0x4, R8 ;  /* 0x000000040d087825 */ /* 0x001fc800078e0208 */
[C---:B------:R-:W-:Y:S01]  /*2160*/  IMAD.WIDE R26, R13.reuse, 0x4, R10 ;  /* 0x000000040d1a7825 */ /* 0x040fe200078e020a */
[----:B-1----:R-:W-:Y:S04]  /*2170*/  STG.E desc[UR8][R8.64], R29 ;  /* 0x0000001d08007986 */ /* 0x002fe8000c101908 */
[----:B------:R-:W0:Y:S04]  /*2180*/  LDS.128 R8, [R24+0x30] ;  /* 0x0000300018087984 */ /* 0x000e280000000c00 */
[----:B--2---:R-:W-:Y:S04]  /*2190*/  STG.E desc[UR8][R26.64], R25 ;  /* 0x000000191a007986 */ /* 0x004fe8000c101908 */
[----:B------:R-:W1:Y:S04]  /*21a0*/  LDS R26, [R22+0x318] ;  /* 0x00031800161a7984 */ /* 0x000e680000000800 */
[----:B------:R-:W2:Y:S01]  /*21b0*/  LDS R27, [R22+0x39c] ;  /* 0x00039c00161b7984 */ /* 0x000ea20000000800 */
[----:B0-----:R-:W-:-:S04]  /*21c0*/  IMAD.WIDE R28, R13, 0x4, R8 ;  /* 0x000000040d1c7825 */ /* 0x001fc800078e0208 */
[----:B------:R-:W-:Y:S01]  /*21d0*/  IMAD.WIDE R10, R13, 0x4, R10 ;  /* 0x000000040d0a7825 */ /* 0x000fe200078e020a */
[----:B-1----:R0:W-:Y:S03]  /*21e0*/  STG.E desc[UR8][R28.64], R26 ;  /* 0x0000001a1c007986 */ /* 0x0021e6000c101908 */
[----:B------:R-:W-:Y:S01]  /*21f0*/  IMAD.MOV.U32 R9, RZ, RZ, R18 ;  /* 0x000000ffff097224 */ /* 0x000fe200078e0012 */
[----:B--2---:R0:W-:Y:S06]  /*2200*/  STG.E desc[UR8][R10.64], R27 ;  /* 0x0000001b0a007986 */ /* 0x0041ec000c101908 */
.L_x_39:
[----:B------:R-:W-:-:S13]  /*2210*/  ISETP.NE.OR P0, PT, R23, R18, P0 ;  /* 0x000000121700720c */ /* 0x000fda0000705670 */
[----:B------:R-:W-:Y:S05]  /*2220*/  @!P0 BRA `(.L_x_35) ;  /* 0x0000000000588947 */ /* 0x000fea0003800000 */
.L_x_36:
[----:B------:R-:W-:-:S04]  /*2230*/  UIADD3 UR5, UPT, UPT, UR6, 0x3500, URZ ;  /* 0x0000350006057890 */ /* 0x000fc8000fffe0ff */
[----:B------:R-:W-:-:S12]  /*2240*/  ULEA UR5, UR7, UR5, 0x18 ;  /* 0x0000000507057291 */ /* 0x000fd8000f8ec0ff */
.L_x_40:
[C---:B------:R-:W-:Y:S01]  /*2250*/  LEA R25, R23.reuse, UR5, 0x3 ;  /* 0x0000000517197c11 */ /* 0x040fe2000f8e18ff */
[C---:B------:R-:W-:Y:S02]  /*2260*/  IMAD R24, R23.reuse, 0x84, R20 ;  /* 0x0000008417187824 */ /* 0x040fe400078e0214 */
[----:B------:R-:W-:Y:S02]  /*2270*/  VIADD R23, R23, 0x4 ;  /* 0x0000000417177836 */ /* 0x000fe40000000000 */
[----:B0-2---:R-:W0:Y:S03]  /*2280*/  LDS.128 R8, [R25] ;  /* 0x0000000019087984 */ /* 0x005e260000000c00 */
[----:B------:R-:W-:Y:S01]  /*2290*/  ISETP.NE.AND P0, PT, R23, R18, PT ;  /* 0x000000121700720c */ /* 0x000fe20003f05270 */
[----:B------:R-:W1:Y:S04]  /*22a0*/  LDS R27, [R24] ;  /* 0x00000000181b7984 */ /* 0x000e680000000800 */
[----:B------:R-:W2:Y:S01]  /*22b0*/  LDS R22, [R24+0x84] ;  /* 0x0000840018167984 */ /* 0x000ea20000000800 */
[----:B0-----:R-:W-:-:S05]  /*22c0*/  IMAD.WIDE R28, R13, 0x4, R8 ;  /* 0x000000040d1c7825 */ /* 0x001fca00078e0208 */
[----:B-1----:R0:W-:Y:S04]  /*22d0*/  STG.E desc[UR8][R28.64], R27 ;  /* 0x0000001b1c007986 */ /* 0x0021e8000c101908 */
[----:B------:R-:W-:Y:S01]  /*22e0*/  LDS R29, [R24+0x108] ;  /* 0x00010800181d7984 */ /* 0x000fe20000000800 */
[----:B0-----:R-:W-:-:S03]  /*22f0*/  IMAD.WIDE R26, R13, 0x4, R10 ;  /* 0x000000040d1a7825 */ /* 0x001fc600078e020a */
[----:B------:R-:W0:Y:S04]  /*2300*/  LDS.128 R8, [R25+0x10] ;  /* 0x0000100019087984 */ /* 0x000e280000000c00 */
[----:B--2---:R-:W-:Y:S04]  /*2310*/  STG.E desc[UR8][R26.64], R22 ;  /* 0x000000161a007986 */ /* 0x004fe8000c101908 */
[----:B------:R-:W1:Y:S01]  /*2320*/  LDS R22, [R24+0x18c] ;  /* 0x00018c0018167984 */ /* 0x000e620000000800 */
[----:B0-----:R-:W-:-:S04]  /*2330*/  IMAD.WIDE R8, R13, 0x4, R8 ;  /* 0x000000040d087825 */ /* 0x001fc800078e0208 */
[----:B------:R-:W-:Y:S01]  /*2340*/  IMAD.WIDE R10, R13, 0x4, R10 ;  /* 0x000000040d0a7825 */ /* 0x000fe200078e020a */
[----:B------:R2:W-:Y:S04]  /*2350*/  STG.E desc[UR8][R8.64], R29 ;  /* 0x0000001d08007986 */ /* 0x0005e8000c101908 */
[----:B-1----:R2:W-:Y:S01]  /*2360*/  STG.E desc[UR8][R10.64], R22 ;  /* 0x000000160a007986 */ /* 0x0025e2000c101908 */
[----:B------:R-:W-:Y:S05]  /*2370*/  @P0 BRA `(.L_x_40) ;  /* 0xfffffffc00b40947 */ /* 0x000fea000383ffff */
[----:B--2---:R-:W-:-:S07]  /*2380*/  MOV R9, R18 ;  /* 0x0000001200097202 */ /* 0x004fce0000000f00 */
.L_x_35:
[----:B------:R-:W-:-:S04]  /*2390*/  VIMNMX.U32 R8, PT, PT, R21, 0x20, PT ;  /* 0x0000002015087848 */ /* 0x000fc80003fe0000 */
[----:B------:R-:W-:-:S04]  /*23a0*/  VIMNMX.U32 R8, PT, PT, R8, 0x1, !PT ;  /* 0x0000000108087848 */ /* 0x000fc80007fe0000 */
[----:B------:R-:W-:-:S04]  /*23b0*/  LOP3.LUT R25, R8, 0x3, RZ, 0xc0, !PT ;  /* 0x0000000308197812 */ /* 0x000fc800078ec0ff */
[----:B------:R-:W-:-:S13]  /*23c0*/  ISETP.NE.AND P0, PT, R25, RZ, PT ;  /* 0x000000ff1900720c */ /* 0x000fda0003f05270 */
[----:B------:R-:W-:Y:S05]  /*23d0*/  @!P0 BRA `(.L_x_34) ;  /* 0x0000000000488947 */ /* 0x000fea0003800000 */
[----:B------:R-:W-:Y:S01]  /*23e0*/  UIADD3 UR5, UPT, UPT, UR6, 0x3500, URZ ;  /* 0x0000350006057890 */ /* 0x000fe2000fffe0ff */
[----:B------:R-:W-:Y:S01]  /*23f0*/  IMAD R22, R9, 0x84, R20 ;  /* 0x0000008409167824 */ /* 0x000fe200078e0214 */
[----:B------:R-:W-:Y:S02]  /*2400*/  ISETP.NE.AND P0, PT, R25, 0x1, PT ;  /* 0x000000011900780c */ /* 0x000fe40003f05270 */
[----:B------:R-:W-:Y:S02]  /*2410*/  ULEA UR5, UR7, UR5, 0x18 ;  /* 0x0000000507057291 */ /* 0x000fe4000f8ec0ff */
[----:B------:R-:W-:Y:S04]  /*2420*/  LDS R23, [R22] ;  /* 0x0000000016177984 */ /* 0x000fe80000000800 */
[----:B------:R-:W-:-:S05]  /*2430*/  LEA R24, R9, UR5, 0x3 ;  /* 0x0000000509187c11 */ /* 0x000fca000f8e18ff */
[----:B0-----:R-:W0:Y:S02]  /*2440*/  LDS.128 R8, [R24] ;  /* 0x0000000018087984 */ /* 0x001e240000000c00 */
[----:B0-----:R-:W-:-:S05]  /*2450*/  IMAD.WIDE R8, R13, 0x4, R8 ;  /* 0x000000040d087825 */ /* 0x001fca00078e0208 */
[----:B------:R1:W-:Y:S01]  /*2460*/  STG.E desc[UR8][R8.64], R23 ;  /* 0x0000001708007986 */ /* 0x0003e2000c101908 */
[----:B------:R-:W-:Y:S05]  /*2470*/  @!P0 BRA `(.L_x_34) ;  /* 0x0000000000208947 */ /* 0x000fea0003800000 */
[----:B------:R-:W-:Y:S01]  /*2480*/  ISETP.NE.AND P0, PT, R25, 0x2, PT ;  /* 0x000000021900780c */ /* 0x000fe20003f05270 */
[----:B-1----:R-:W0:Y:S01]  /*2490*/  LDS R23, [R22+0x84] ;  /* 0x0000840016177984 */ /* 0x002e220000000800 */
[----:B------:R-:W-:-:S11]  /*24a0*/  IMAD.WIDE R10, R13, 0x4, R10 ;  /* 0x000000040d0a7825 */ /* 0x000fd600078e020a */
[----:B------:R-:W1:Y:S04]  /*24b0*/  @P0 LDS.64 R8, [R24+0x10] ;  /* 0x0000100018080984 */ /* 0x000e680000000a00 */
[----:B------:R-:W2:Y:S04]  /*24c0*/  @P0 LDS R25, [R22+0x108] ;  /* 0x0001080016190984 */ /* 0x000ea80000000800 */
[----:B0-----:R3:W-:Y:S01]  /*24d0*/  STG.E desc[UR8][R10.64], R23 ;  /* 0x000000170a007986 */ /* 0x0017e2000c101908 */
[----:B-1----:R-:W-:-:S05]  /*24e0*/  @P0 IMAD.WIDE R8, R13, 0x4, R8 ;  /* 0x000000040d080825 */ /* 0x002fca00078e0208 */
[----:B--2---:R3:W-:Y:S02]  /*24f0*/  @P0 STG.E desc[UR8][R8.64], R25 ;  /* 0x0000001908000986 */ /* 0x0047e4000c101908 */
.L_x_34:
[----:B-1-3--:R-:W-:Y:S02]  /*2500*/  HFMA2 R8, -RZ, RZ, 0, 0 ;  /* 0x00000000ff087431 */ /* 0x00afe400000001ff */
[----:B------:R-:W-:-:S07]  /*2510*/  VIADD R17, R17, 0x1 ;  /* 0x0000000111117836 */ /* 0x000fce0000000000 */
.L_x_33:
[----:B------:R-:W-:Y:S01]  /*2520*/  BAR.SYNC.DEFER_BLOCKING 0x0 ;  /* 0x0000000000007b1d */ /* 0x000fe20000010000 */
[----:B------:R-:W-:Y:S01]  /*2530*/  UIADD3 UR5, UPT, UPT, UR6, 0x3600, URZ ;  /* 0x0000360006057890 */ /* 0x000fe2000fffe0ff */
[----:B------:R-:W-:-:S03]  /*2540*/  VIADD R12, R12, 0x2080 ;  /* 0x000020800c0c7836 */ /* 0x000fc60000000000 */
[----:B------:R-:W-:Y:S01]  /*2550*/  ULEA UR5, UR7, UR5, 0x18 ;  /* 0x0000000507057291 */ /* 0x000fe2000f8ec0ff */
[----:B------:R-:W1:Y:S03]  /*2560*/  S2R R9, SR_CgaCtaId ;  /* 0x0000000000097919 */ /* 0x000e660000008800 */
[----:B------:R-:W-:-:S09]  /*2570*/  ULEA UR5, UR4, UR5, 0x2 ;  /* 0x0000000504057291 */ /* 0x000fd2000f8e10ff */
[----:B0-----:R-:W0:Y:S01]  /*2580*/  LDS R10, [UR5] ;  /* 0x00000005ff0a7984 */ /* 0x001e220008000800 */
[----:B-1----:R-:W-:-:S05]  /*2590*/  LEA R9, R9, R12, 0x18 ;  /* 0x0000000c09097211 */ /* 0x002fca00078ec0ff */
[----:B------:R-:W-:Y:S01]  /*25a0*/  IMAD R9, R14, 0x84, R9 ;  /* 0x000000840e097824 */ /* 0x000fe200078e0209 */
[----:B0-----:R-:W-:-:S13]  /*25b0*/  ISETP.NE.AND P0, PT, R10, RZ, PT ;  /* 0x000000ff0a00720c */ /* 0x001fda0003f05270 */
[C---:B------:R-:W-:Y:S01]  /*25c0*/  @P0 LEA R10, R8.reuse, R9, 0x2 ;  /* 0x00000009080a0211 */ /* 0x040fe200078e10ff */
[----:B------:R-:W-:-:S04]  /*25d0*/  @P0 VIADD R9, R8, 0x1 ;  /* 0x0000000108090836 */ /* 0x000fc80000000000 */
[----:B------:R0:W-:Y:S01]  /*25e0*/  @P0 STS [R10], R15 ;  /* 0x0000000f0a000388 */ /* 0x0001e20000000800 */
[----:B------:R-:W-:-:S04]  /*25f0*/  @P0 MOV R8, R9 ;  /* 0x0000000900080202 */ /* 0x000fc80000000f00 */
[----:B------:R-:W-:-:S13]  /*2600*/  ISETP.NE.AND P0, PT, R8, 0x20, PT ;  /* 0x000000200800780c */ /* 0x000fda0003f05270 */
[----:B0-----:R-:W-:Y:S05]  /*2610*/  @P0 BRA `(.L_x_41) ;  /* 0x0000000800980947 */ /* 0x001fea0003800000 */
[----:B------:R-:W-:-:S13]  /*2620*/  ISETP.NE.AND P0, PT, R21, RZ, PT ;  /* 0x000000ff1500720c */ /* 0x000fda0003f05270 */
[----:B------:R-:W-:Y:S05]  /*2630*/  @!P0 BRA `(.L_x_42) ;  /* 0x0000000800888947 */ /* 0x000fea0003800000 */
[----:B------:R-:W-:Y:S01]  /*2640*/  ISETP.GE.U32.AND P0, PT, R21, 0x4, PT ;  /* 0x000000041500780c */ /* 0x000fe20003f06070 */
[----:B------:R-:W-:Y:S01]  /*2650*/  IMAD R23, R17, 0x20, R14 ;  /* 0x0000002011177824 */ /* 0x000fe200078e020e */
[----:B------:R-:W-:-:S11]  /*2660*/  MOV R13, RZ ;  /* 0x000000ff000d7202 */ /* 0x000fd60000000f00 */
        /* <DEDUP_REMOVED lines=12> */
.L_x_46:
[C---:B------:R-:W-:Y:S01]  /*2730*/  LEA R26, R25.reuse, UR5, 0x3 ;  /* 0x00000005191a7c11 */ /* 0x040fe2000f8e18ff */
[C---:B------:R-:W-:Y:S01]  /*2740*/  IMAD R24, R25.reuse, 0x84, R20 ;  /* 0x0000008419187824 */ /* 0x040fe200078e0214 */
[----:B------:R-:W-:-:S03]  /*2750*/  IADD3 R25, PT, PT, R25, 0x10, RZ ;  /* 0x0000001019197810 */ /* 0x000fc60007ffe0ff */
[----:B0-----:R-:W0:Y:S01]  /*2760*/  LDS.128 R12, [R26] ;  /* 0x000000001a0c7984 */ /* 0x001e220000000c00 */
[----:B------:R-:W-:-:S03]  /*2770*/  ISETP.GE.AND P1, PT, R25, R22, PT ;  /* 0x000000161900720c */ /* 0x000fc60003f26270 */
[----:B------:R-:W1:Y:S04]  /*2780*/  LDS R11, [R24] ;  /* 0x00000000180b7984 */ /* 0x000e680000000800 */
[----:B------:R-:W2:Y:S04]  /*2790*/  LDS R29, [R24+0x84] ;  /* 0x00008400181d7984 */ /* 0x000ea80000000800 */
[----:B------:R-:W-:Y:S04]  /*27a0*/  LDS R27, [R24+0x108] ;  /* 0x00010800181b7984 */ /* 0x000fe80000000800 */
[----:B------:R-:W-:Y:S01]  /*27b0*/  LDS R28, [R24+0x18c] ;  /* 0x00018c00181c7984 */ /* 0x000fe20000000800 */
[----:B0-----:R-:W-:-:S04]  /*27c0*/  IMAD.WIDE R12, R23, 0x4, R12 ;  /* 0x00000004170c7825 */ /* 0x001fc800078e020c */
[C---:B------:R-:W-:Y:S01]  /*27d0*/  IMAD.WIDE R14, R23.reuse, 0x4, R14 ;  /* 0x00000004170e7825 */ /* 0x040fe200078e020e */
[----:B-1----:R-:W-:Y:S04]  /*27e0*/  STG.E desc[UR8][R12.64], R11 ;  /* 0x0000000b0c007986 */ /* 0x002fe8000c101908 */
[----:B------:R-:W0:Y:S04]  /*27f0*/  LDS.128 R8, [R26+0x10] ;  /* 0x000010001a087984 */ /* 0x000e280000000c00 */
[----:B--2---:R-:W-:Y:S04]  /*2800*/  STG.E desc[UR8][R14.64], R29 ;  /* 0x0000001d0e007986 */ /* 0x004fe8000c101908 */
[----:B------:R-:W1:Y:S04]  /*2810*/  LDS.128 R12, [R26+0x20] ;  /* 0x000020001a0c7984 */ /* 0x000e680000000c00 */
[----:B------:R-:W2:Y:S01]  /*2820*/  LDS R29, [R24+0x210] ;  /* 0x00021000181d7984 */ /* 0x000ea20000000800 */
[----:B0-----:R-:W-:-:S04]  /*2830*/  IMAD.WIDE R8, R23, 0x4, R8 ;  /* 0x0000000417087825 */ /* 0x001fc800078e0208 */
[C---:B------:R-:W-:Y:S01]  /*2840*/  IMAD.WIDE R10, R23.reuse, 0x4, R10 ;  /* 0x00000004170a7825 */ /* 0x040fe200078e020a */
[----:B------:R-:W-:Y:S03]  /*2850*/  STG.E desc[UR8][R8.64], R27 ;  /* 0x0000001b08007986 */ /* 0x000fe6000c101908 */
[C---:B-1----:R-:W-:Y:S01]  /*2860*/  IMAD.WIDE R12, R23.reuse, 0x4, R12 ;  /* 0x00000004170c7825 */ /* 0x042fe200078e020c */
[----:B------:R-:W0:Y:S03]  /*2870*/  LDS R27, [R24+0x294] ;  /* 0x00029400181b7984 */ /* 0x000e260000000800 */
[C---:B------:R-:W-:Y:S01]  /*2880*/  IMAD.WIDE R14, R23.reuse, 0x4, R14 ;  /* 0x00000004170e7825 */ /* 0x040fe200078e020e */
[----:B------:R-:W-:Y:S04]  /*2890*/  STG.E desc[UR8][R10.64], R28 ;  /* 0x0000001c0a007986 */ /* 0x000fe8000c101908 */
[----:B------:R-:W1:Y:S04]  /*28a0*/  LDS.128 R8, [R26+0x30] ;  /* 0x000030001a087984 */ /* 0x000e680000000c00 */
[----:B--2---:R-:W-:Y:S04]  /*28b0*/  STG.E desc[UR8][R12.64], R29 ;  /* 0x0000001d0c007986 */ /* 0x004fe8000c101908 */
[----:B------:R-:W2:Y:S04]  /*28c0*/  LDS R28, [R24+0x318] ;  /* 0x00031800181c7984 */ /* 0x000ea80000000800 */
[----:B------:R-:W-:Y:S04]  /*28d0*/  LDS R29, [R24+0x4a4] ;  /* 0x0004a400181d7984 */ /* 0x000fe80000000800 */
[----:B0-----:R-:W-:Y:S04]  /*28e0*/  STG.E desc[UR8][R14.64], R27 ;  /* 0x0000001b0e007986 */ /* 0x001fe8000c101908 */
[----:B------:R-:W0:Y:S01]  /*28f0*/  LDS R27, [R24+0x39c] ;  /* 0x00039c00181b7984 */ /* 0x000e220000000800 */
[----:B-1----:R-:W-:-:S03]  /*2900*/  IMAD.WIDE R8, R23, 0x4, R8 ;  /* 0x0000000417087825 */ /* 0x002fc600078e0208 */
[----:B------:R-:W1:Y:S01]  /*2910*/  LDS.128 R12, [R26+0x40] ;  /* 0x000040001a0c7984 */ /* 0x000e620000000c00 */
[----:B------:R-:W-:-:S03]  /*2920*/  IMAD.WIDE R10, R23, 0x4, R10 ;  /* 0x00000004170a7825 */ /* 0x000fc600078e020a */
[----:B--2---:R-:W-:Y:S04]  /*2930*/  STG.E desc[UR8][R8.64], R28 ;  /* 0x0000001c08007986 */ /* 0x004fe8000c101908 */
[----:B------:R-:W2:Y:S04]  /*2940*/  LDS R28, [R24+0x420] ;  /* 0x00042000181c7984 */ /* 0x000ea80000000800 */
[----:B0-----:R-:W-:Y:S04]  /*2950*/  STG.E desc[UR8][R10.64], R27 ;  /* 0x0000001b0a007986 */ /* 0x001fe8000c101908 */
[----:B------:R-:W0:Y:S01]  /*2960*/  LDS.128 R8, [R26+0x50] ;  /* 0x000050001a087984 */ /* 0x000e220000000c00 */
[----:B-1----:R-:W-:-:S03]  /*2970*/  IMAD.WIDE R12, R23, 0x4, R12 ;  /* 0x00000004170c7825 */ /* 0x002fc600078e020c */
[----:B------:R-:W1:Y:S01]  /*2980*/  LDS R27, [R24+0x528] ;  /* 0x00052800181b7984 */ /* 0x000e620000000800 */
[----:B------:R-:W-:-:S03]  /*2990*/  IMAD.WIDE R14, R23, 0x4, R14 ;  /* 0x00000004170e7825 */ /* 0x000fc600078e020e */
[----:B--2---:R-:W-:Y:S04]  /*29a0*/  STG.E desc[UR8][R12.64], R28 ;  /* 0x0000001c0c007986 */ /* 0x004fe8000c101908 */
[----:B------:R2:W-:Y:S04]  /*29b0*/  STG.E desc[UR8][R14.64], R29 ;  /* 0x0000001d0e007986 */ /* 0x0005e8000c101908 */
[----:B------:R-:W3:Y:S01]  /*29c0*/  LDS.128 R12, [R26+0x60] ;  /* 0x000060001a0c7984 */ /* 0x000ee20000000c00 */
[----:B0-----:R-:W-:-:S04]  /*29d0*/  IMAD.WIDE R8, R23, 0x4, R8 ;  /* 0x0000000417087825 */ /* 0x001fc800078e0208 */
[C---:B--2---:R-:W-:Y:S01]  /*29e0*/  IMAD.WIDE R28, R23.reuse, 0x4, R10 ;  /* 0x00000004171c7825 */ /* 0x044fe200078e020a */
[----:B-1----:R-:W-:Y:S04]  /*29f0*/  STG.E desc[UR8][R8.64], R27 ;  /* 0x0000001b08007986 */ /* 0x002fe8000c101908 */
[----:B------:R-:W0:Y:S04]  /*2a00*/  LDS R9, [R24+0x5ac] ;  /* 0x0005ac0018097984 */ /* 0x000e280000000800 */
[----:B------:R-:W1:Y:S01]  /*2a10*/  LDS R27, [R24+0x630] ;  /* 0x00063000181b7984 */ /* 0x000e620000000800 */
[----:B---3--:R-:W-:-:S04]  /*2a20*/  IMAD.WIDE R12, R23, 0x4, R12 ;  /* 0x00000004170c7825 */ /* 0x008fc800078e020c */
[C---:B------:R-:W-:Y:S01]  /*2a30*/  IMAD.WIDE R14, R23.reuse, 0x4, R14 ;  /* 0x00000004170e7825 */ /* 0x040fe200078e020e */
[----:B0-----:R-:W-:Y:S04]  /*2a40*/  STG.E desc[UR8][R28.64], R9 ;  /* 0x000000091c007986 */ /* 0x001fe8000c101908 */
[----:B------:R-:W0:Y:S04]  /*2a50*/  LDS.128 R8, [R26+0x70] ;  /* 0x000070001a087984 */ /* 0x000e280000000c00 */
[----:B-1----:R-:W-:Y:S04]  /*2a60*/  STG.E desc[UR8][R12.64], R27 ;  /* 0x0000001b0c007986 */ /* 0x002fe8000c101908 */
[----:B------:R-:W1:Y:S04]  /*2a70*/  LDS R12, [R24+0x6b4] ;  /* 0x0006b400180c7984 */ /* 0x000e680000000800 */
[----:B------:R-:W2:Y:S04]  /*2a80*/  LDS R13, [R24+0x738] ;  /* 0x00073800180d7984 */ /* 0x000ea80000000800 */
[----:B------:R-:W3:Y:S01]  /*2a90*/  LDS R27, [R24+0x7bc] ;  /* 0x0007bc00181b7984 */ /* 0x000ee20000000800 */
[----:B0-----:R-:W-:-:S04]  /*2aa0*/  IMAD.WIDE R8, R23, 0x4, R8 ;  /* 0x0000000417087825 */ /* 0x001fc800078e0208 */
[----:B------:R-:W-:Y:S01]  /*2ab0*/  IMAD.WIDE R10, R23, 0x4, R10 ;  /* 0x00000004170a7825 */ /* 0x000fe200078e020a */
[----:B-1----:R0:W-:Y:S04]  /*2ac0*/  STG.E desc[UR8][R14.64], R12 ;  /* 0x0000000c0e007986 */ /* 0x0021e8000c101908 */
[----:B--2---:R0:W-:Y:S04]  /*2ad0*/  STG.E desc[UR8][R8.64], R13 ;  /* 0x0000000d08007986 */ /* 0x0041e8000c101908 */
[----:B---3--:R0:W-:Y:S01]  /*2ae0*/  STG.E desc[UR8][R10.64], R27 ;  /* 0x0000001b0a007986 */ /* 0x0081e2000c101908 */
[----:B------:R-:W-:Y:S05]  /*2af0*/  @!P1 BRA `(.L_x_46) ;  /* 0xfffffffc000c9947 */ /* 0x000fea000383ffff */
[----:B0-----:R-:W-:-:S07]  /*2b00*/  IMAD.MOV.U32 R13, RZ, RZ, R18 ;  /* 0x000000ffff0d7224 */ /* 0x001fce00078e0012 */
.L_x_45:
        /* <DEDUP_REMOVED lines=11> */
[----:B------:R-:W0:Y:S04]  /*2bc0*/  LDS.128 R12, [R24] ;  /* 0x00000000180c7984 */ /* 0x000e280000000c00 */
[----:B------:R-:W-:Y:S01]  /*2bd0*/  LDS R26, [R22+0x108] ;  /* 0x00010800161a7984 */ /* 0x000fe20000000800 */
[----:B0-----:R-:W-:-:S04]  /*2be0*/  IMAD.WIDE R28, R23, 0x4, R12 ;  /* 0x00000004171c7825 */ /* 0x001fc800078e020c */
[C---:B------:R-:W-:Y:S01]  /*2bf0*/  IMAD.WIDE R14, R23.reuse, 0x4, R14 ;  /* 0x00000004170e7825 */ /* 0x040fe200078e020e */
[----:B------:R-:W-:Y:S04]  /*2c00*/  STG.E desc[UR8][R28.64], R11 ;  /* 0x0000000b1c007986 */ /* 0x000fe8000c101908 */
[----:B------:R-:W0:Y:S04]  /*2c10*/  LDS.128 R8, [R24+0x10] ;  /* 0x0000100018087984 */ /* 0x000e280000000c00 */
[----:B------:R-:W-:Y:S04]  /*2c20*/  STG.E desc[UR8][R14.64], R27 ;  /* 0x0000001b0e007986 */ /* 0x000fe8000c101908 */
[----:B------:R-:W1:Y:S04]  /*2c30*/  LDS R27, [R22+0x18c] ;  /* 0x00018c00161b7984 */ /* 0x000e680000000800 */
[----:B------:R-:W2:Y:S04]  /*2c40*/  LDS.128 R12, [R24+0x20] ;  /* 0x00002000180c7984 */ /* 0x000ea80000000c00 */
[----:B------:R-:W-:Y:S04]  /*2c50*/  LDS R29, [R22+0x294] ;  /* 0x00029400161d7984 */ /* 0x000fe80000000800 */
[----:B------:R-:W-:Y:S01]  /*2c60*/  LDS R28, [R22+0x39c] ;  /* 0x00039c00161c7984 */ /* 0x000fe20000000800 */
[----:B0-----:R-:W-:-:S04]  /*2c70*/  IMAD.WIDE R8, R23, 0x4, R8 ;  /* 0x0000000417087825 */ /* 0x001fc800078e0208 */
[C---:B------:R-:W-:Y:S01]  /*2c80*/  IMAD.WIDE R10, R23.reuse, 0x4, R10 ;  /* 0x00000004170a7825 */ /* 0x040fe200078e020a */
[----:B------:R-:W-:Y:S04]  /*2c90*/  STG.E desc[UR8][R8.64], R26 ;  /* 0x0000001a08007986 */ /* 0x000fe8000c101908 */
[----:B-1----:R-:W-:Y:S01]  /*2ca0*/  STG.E desc[UR8][R10.64], R27 ;  /* 0x0000001b0a007986 */ /* 0x002fe2000c101908 */
[----:B--2---:R-:W-:-:S03]  /*2cb0*/  IMAD.WIDE R12, R23, 0x4, R12 ;  /* 0x00000004170c7825 */ /* 0x004fc600078e020c */
[----:B------:R-:W0:Y:S01]  /*2cc0*/  LDS.128 R8, [R24+0x30] ;  /* 0x0000300018087984 */ /* 0x000e220000000c00 */
[----:B------:R-:W-:-:S03]  /*2cd0*/  IMAD.WIDE R14, R23, 0x4, R14 ;  /* 0x00000004170e7825 */ /* 0x000fc600078e020e */
[----:B------:R-:W1:Y:S04]  /*2ce0*/  LDS R26, [R22+0x210] ;  /* 0x00021000161a7984 */ /* 0x000e680000000800 */
[----:B------:R-:W2:Y:S01]  /*2cf0*/  LDS R27, [R22+0x318] ;  /* 0x00031800161b7984 */ /* 0x000ea20000000800 */
[----:B0-----:R-:W-:-:S04]  /*2d00*/  IMAD.WIDE R8, R23, 0x4, R8 ;  /* 0x0000000417087825 */ /* 0x001fc800078e0208 */
[----:B------:R-:W-:Y:S01]  /*2d10*/  IMAD.WIDE R10, R23, 0x4, R10 ;  /* 0x00000004170a7825 */ /* 0x000fe200078e020a */
[----:B-1----:R0:W-:Y:S04]  /*2d20*/  STG.E desc[UR8][R12.64], R26 ;  /* 0x0000001a0c007986 */ /* 0x0021e8000c101908 */
[----:B------:R1:W-:Y:S04]  /*2d30*/  STG.E desc[UR8][R14.64], R29 ;  /* 0x0000001d0e007986 */ /* 0x0003e8000c101908 */
[----:B--2---:R1:W-:Y:S04]  /*2d40*/  STG.E desc[UR8][R8.64], R27 ;  /* 0x0000001b08007986 */ /* 0x0043e8000c101908 */
[----:B------:R1:W-:Y:S01]  /*2d50*/  STG.E desc[UR8][R10.64], R28 ;  /* 0x0000001c0a007986 */ /* 0x0003e2000c101908 */
[----:B0-----:R-:W-:-:S07]  /*2d60*/  IMAD.MOV.U32 R13, RZ, RZ, R18 ;  /* 0x000000ffff0d7224 */ /* 0x001fce00078e0012 */
.L_x_47:
[----:B------:R-:W-:-:S13]  /*2d70*/  ISETP.NE.OR P0, PT, R25, R18, P0 ;  /* 0x000000121900720c */ /* 0x000fda0000705670 */
[----:B------:R-:W-:Y:S05]  /*2d80*/  @!P0 BRA `(.L_x_43) ;  /* 0x0000000000588947 */ /* 0x000fea0003800000 */
.L_x_44:
[----:B------:R-:W-:-:S04]  /*2d90*/  UIADD3 UR5, UPT, UPT, UR6, 0x3500, URZ ;  /* 0x0000350006057890 */ /* 0x000fc8000fffe0ff */
[----:B------:R-:W-:-:S12]  /*2da0*/  ULEA UR5, UR7, UR5, 0x18 ;  /* 0x0000000507057291 */ /* 0x000fd8000f8ec0ff */
.L_x_48:
[C---:B------:R-:W-:Y:S01]  /*2db0*/  LEA R26, R25.reuse, UR5, 0x3 ;  /* 0x00000005191a7c11 */ /* 0x040fe2000f8e18ff */
[C---:B------:R-:W-:Y:S02]  /*2dc0*/  IMAD R22, R25.reuse, 0x84, R20 ;  /* 0x0000008419167824 */ /* 0x040fe400078e0214 */
[----:B------:R-:W-:Y:S02]  /*2dd0*/  VIADD R25, R25, 0x4 ;  /* 0x0000000419197836 */ /* 0x000fe40000000000 */
[----:B-12---:R-:W0:Y:S03]  /*2de0*/  LDS.128 R8, [R26] ;  /* 0x000000001a087984 */ /* 0x006e260000000c00 */
[----:B------:R-:W-:Y:S01]  /*2df0*/  ISETP.NE.AND P0, PT, R25, R18, PT ;  /* 0x000000121900720c */ /* 0x000fe20003f05270 */
[----:B------:R-:W1:Y:S04]  /*2e00*/  LDS.128 R12, [R26+0x10] ;  /* 0x000010001a0c7984 */ /* 0x000e680000000c00 */
[----:B------:R-:W2:Y:S04]  /*2e10*/  LDS R24, [R22] ;  /* 0x0000000016187984 */ /* 0x000ea80000000800 */
[----:B------:R-:W3:Y:S01]  /*2e20*/  LDS R27, [R22+0x84] ;  /* 0x00008400161b7984 */ /* 0x000ee20000000800 */
[----:B0-----:R-:W-:-:S03]  /*2e30*/  IMAD.WIDE R28, R23, 0x4, R8 ;  /* 0x00000004171c7825 */ /* 0x001fc600078e0208 */
[----:B------:R-:W0:Y:S01]  /*2e40*/  LDS R9, [R22+0x108] ;  /* 0x0001080016097984 */ /* 0x000e220000000800 */
[----:B------:R-:W-:-:S03]  /*2e50*/  IMAD.WIDE R10, R23, 0x4, R10 ;  /* 0x00000004170a7825 */ /* 0x000fc600078e020a */
[----:B------:R-:W4:Y:S01]  /*2e60*/  LDS R8, [R22+0x18c] ;  /* 0x00018c0016087984 */ /* 0x000f220000000800 */
[----:B-1----:R-:W-:-:S03]  /*2e70*/  IMAD.WIDE R12, R23, 0x4, R12 ;  /* 0x00000004170c7825 */ /* 0x002fc600078e020c */
[----:B--2---:R2:W-:Y:S01]  /*2e80*/  STG.E desc[UR8][R28.64], R24 ;  /* 0x000000181c007986 */ /* 0x0045e2000c101908 */
[----:B------:R-:W-:-:S03]  /*2e90*/  IMAD.WIDE R14, R23, 0x4, R14 ;  /* 0x00000004170e7825 */ /* 0x000fc600078e020e */
[----:B---3--:R2:W-:Y:S04]  /*2ea0*/  STG.E desc[UR8][R10.64], R27 ;  /* 0x0000001b0a007986 */ /* 0x0085e8000c101908 */
[----:B0-----:R2:W-:Y:S04]  /*2eb0*/  STG.E desc[UR8][R12.64], R9 ;  /* 0x000000090c007986 */ /* 0x0015e8000c101908 */
[----:B----4-:R2:W-:Y:S01]  /*2ec0*/  STG.E desc[UR8][R14.64], R8 ;  /* 0x000000080e007986 */ /* 0x0105e2000c101908 */
[----:B------:R-:W-:Y:S05]  /*2ed0*/  @P0 BRA `(.L_x_48) ;  /* 0xfffffffc00b40947 */ /* 0x000fea000383ffff */
[----:B--2---:R-:W-:-:S07]  /*2ee0*/  MOV R13, R18 ;  /* 0x00000012000d7202 */ /* 0x004fce0000000f00 */
.L_x_43:
[----:B-1----:R-:W-:-:S04]  /*2ef0*/  VIMNMX.U32 R8, PT, PT, R21, 0x20, PT ;  /* 0x0000002015087848 */ /* 0x002fc80003fe0000 */
[----:B------:R-:W-:-:S04]  /*2f00*/  VIMNMX.U32 R8, PT, PT, R8, 0x1, !PT ;  /* 0x0000000108087848 */ /* 0x000fc80007fe0000 */
[----:B------:R-:W-:-:S04]  /*2f10*/  LOP3.LUT R15, R8, 0x3, RZ, 0xc0, !PT ;  /* 0x00000003080f7812 */ /* 0x000fc800078ec0ff */
[----:B------:R-:W-:-:S13]  /*2f20*/  ISETP.NE.AND P0, PT, R15, RZ, PT ;  /* 0x000000ff0f00720c */ /* 0x000fda0003f05270 */
[----:B------:R-:W-:Y:S05]  /*2f30*/  @!P0 BRA `(.L_x_42) ;  /* 0x0000000000488947 */ /* 0x000fea0003800000 */
[----:B------:R-:W-:Y:S01]  /*2f40*/  UIADD3 UR6, UPT, UPT, UR6, 0x3500, URZ ;  /* 0x0000350006067890 */ /* 0x000fe2000fffe0ff */
[----:B------:R-:W-:Y:S01]  /*2f50*/  IMAD R12, R13, 0x84, R20 ;  /* 0x000000840d0c7824 */ /* 0x000fe200078e0214 */
[----:B------:R-:W-:Y:S02]  /*2f60*/  ISETP.NE.AND P0, PT, R15, 0x1, PT ;  /* 0x000000010f00780c */ /* 0x000fe40003f05270 */
[----:B------:R-:W-:-:S06]  /*2f70*/  ULEA UR6, UR7, UR6, 0x18 ;  /* 0x0000000607067291 */ /* 0x000fcc000f8ec0ff */
[----:B------:R-:W-:Y:S02]  /*2f80*/  LEA R14, R13, UR6, 0x3 ;  /* 0x000000060d0e7c11 */ /* 0x000fe4000f8e18ff */
[----:B------:R-:W-:Y:S04]  /*2f90*/  LDS R13, [R12] ;  /* 0x000000000c0d7984 */ /* 0x000fe80000000800 */
[----:B------:R-:W0:Y:S02]  /*2fa0*/  LDS.128 R8, [R14] ;  /* 0x000000000e087984 */ /* 0x000e240000000c00 */
[----:B0-----:R-:W-:-:S05]  /*2fb0*/  IMAD.WIDE R8, R23, 0x4, R8 ;  /* 0x0000000417087825 */ /* 0x001fca00078e0208 */
[----:B------:R0:W-:Y:S01]  /*2fc0*/  STG.E desc[UR8][R8.64], R13 ;  /* 0x0000000d08007986 */ /* 0x0001e2000c101908 */
[----:B------:R-:W-:Y:S05]  /*2fd0*/  @!P0 BRA `(.L_x_42) ;  /* 0x0000000000208947 */ /* 0x000fea0003800000 */
[----:B------:R-:W-:Y:S01]  /*2fe0*/  ISETP.NE.AND P0, PT, R15, 0x2, PT ;  /* 0x000000020f00780c */ /* 0x000fe20003f05270 */
[----:B0-----:R-:W0:Y:S01]  /*2ff0*/  LDS R13, [R12+0x84] ;  /* 0x000084000c0d7984 */ /* 0x001e220000000800 */
[----:B------:R-:W-:-:S11]  /*3000*/  IMAD.WIDE R10, R23, 0x4, R10 ;  /* 0x00000004170a7825 */ /* 0x000fd600078e020a */
[----:B------:R-:W1:Y:S04]  /*3010*/  @P0 LDS.64 R8, [R14+0x10] ;  /* 0x000010000e080984 */ /* 0x000e680000000a00 */
[----:B------:R-:W2:Y:S04]  /*3020*/  @P0 LDS R15, [R12+0x108] ;  /* 0x000108000c0f0984 */ /* 0x000ea80000000800 */
[----:B0-----:R3:W-:Y:S01]  /*3030*/  STG.E desc[UR8][R10.64], R13 ;  /* 0x0000000d0a007986 */ /* 0x0017e2000c101908 */
[----:B-1----:R-:W-:-:S05]  /*3040*/  @P0 IMAD.WIDE R8, R23, 0x4, R8 ;  /* 0x0000000417080825 */ /* 0x002fca00078e0208 */
[----:B--2---:R3:W-:Y:S02]  /*3050*/  @P0 STG.E desc[UR8][R8.64], R15 ;  /* 0x0000000f08000986 */ /* 0x0047e4000c101908 */
.L_x_42:
[----:B0--3--:R-:W-:Y:S02]  /*3060*/  HFMA2 R8, -RZ, RZ, 0, 0 ;  /* 0x00000000ff087431 */ /* 0x009fe400000001ff */
[----:B------:R-:W-:-:S07]  /*3070*/  VIADD R17, R17, 0x1 ;  /* 0x0000000111117836 */ /* 0x000fce0000000000 */
.L_x_41:
[----:B------:R-:W0:Y:S01]  /*3080*/  LDC R10, c[0x0][0x3a8] ;  /* 0x0000ea00ff0a7b82 */ /* 0x000e220000000800 */
[C---:B------:R-:W-:Y:S01]  /*3090*/  LEA R9, R19.reuse, 0x20, 0x5 ;  /* 0x0000002013097811 */ /* 0x040fe200078e28ff */
[----:B------:R-:W-:Y:S01]  /*30a0*/  UIADD3 UR4, UPT, UPT, UR4, 0x1, URZ ;  /* 0x0000000104047890 */ /* 0x000fe2000fffe0ff */
[----:B------:R-:W-:Y:S02]  /*30b0*/  IMAD.MOV.U32 R15, RZ, RZ, R8 ;  /* 0x000000ffff0f7224 */ /* 0x000fe400078e0008 */
[----:B0-----:R-:W-:-:S03]  /*30c0*/  IMAD R11, R19, -0x20, R10 ;  /* 0xffffffe0130b7824 */ /* 0x001fc600078e020a */
[----:B------:R-:W-:Y:S01]  /*30d0*/  BAR.SYNC.DEFER_BLOCKING 0x0 ;  /* 0x0000000000007b1d */ /* 0x000fe20000010000 */
[----:B------:R-:W-:-:S04]  /*30e0*/  ISETP.GT.AND P0, PT, R9, R10, PT ;  /* 0x0000000a0900720c */ /* 0x000fc80003f04270 */
[----:B------:R-:W-:-:S04]  /*30f0*/  SEL R11, R11, 0x20, P0 ;  /* 0x000000200b0b7807 */ /* 0x000fc80000000000 */
[----:B------:R-:W-:-:S13]  /*3100*/  ISETP.LE.AND P0, PT, R11, UR4, PT ;  /* 0x000000040b007c0c */ /* 0x000fda000bf03270 */
[----:B------:R-:W-:Y:S05]  /*3110*/  @!P0 BRA `(.L_x_49) ;  /* 0xffffffdc00dc8947 */ /* 0x000fea000383ffff */
.L_x_27:
[----:B------:R-:W-:-:S05]  /*3120*/  SHF.L.U32 R2, R19, 0x1, RZ ;  /* 0x0000000113027819 */ /* 0x000fca00000006ff */
[----:B------:R-:W-:-:S04]  /*3130*/  IMAD R2, R19, 0x3, -R2 ;  /* 0x0000000313027824 */ /* 0x000fc800078e0a02 */
[----:B------:R-:W-:-:S05]  /*3140*/  VIADD R19, R2, 0x1 ;  /* 0x0000000102137836 */ /* 0x000fca0000000000 */
[----:B------:R-:W-:-:S13]  /*3150*/  ISETP.NE.AND P0, PT, R19, R0, PT ;  /* 0x000000001300720c */ /* 0x000fda0003f05270 */
[----:B------:R-:W-:Y:S05]  /*3160*/  @P0 BRA `(.L_x_50) ;  /* 0xffffffd000ec0947 */ /* 0x000fea000383ffff */
[----:B------:R-:W-:-:S07]  /*3170*/  SHF.L.U32 R14, R17, 0x5, RZ ;  /* 0x00000005110e7819 */ /* 0x000fce00000006ff */
.L_x_0:
[----:B------:R-:W-:-:S13]  /*3180*/  ISETP.NE.AND P0, PT, R21, RZ, PT ;  /* 0x000000ff1500720c */ /* 0x000fda0003f05270 */
[----:B------:R-:W-:Y:S05]  /*3190*/  @!P0 EXIT ;  /* 0x000000000000894d */ /* 0x000fea0003800000 */
[----:B0-----:R-:W0:Y:S01]  /*31a0*/  S2R R3, SR_TID.X ;  /* 0x0000000000037919 */ /* 0x001e220000002100 */
[C---:B------:R-:W-:Y:S01]  /*31b0*/  ISETP.GE.U32.AND P0, PT, R21.reuse, 0x4, PT ;  /* 0x000000041500780c */ /* 0x040fe20003f06070 */
[----:B------:R-:W-:Y:S01]  /*31c0*/  IMAD.MOV.U32 R10, RZ, RZ, RZ ;  /* 0x000000ffff0a7224 */ /* 0x000fe200078e00ff */
[----:B------:R-:W-:-:S04]  /*31d0*/  VIMNMX.U32 R4, PT, PT, R21, 0x20, PT ;  /* 0x0000002015047848 */ /* 0x000fc80003fe0000 */
[----:B------:R-:W-:-:S04]  /*31e0*/  VIMNMX.U32 R4, PT, PT, R4, 0x1, !PT ;  /* 0x0000000104047848 */ /* 0x000fc80007fe0000 */
[----:B------:R-:W-:Y:S02]  /*31f0*/  LOP3.LUT R2, R4, 0x3, RZ, 0xc0, !PT ;  /* 0x0000000304027812 */ /* 0x000fe400078ec0ff */
[----:B0-----:R-:W-:Y:S01]  /*3200*/  IADD3 R0, PT, PT, R3, R14, RZ ;  /* 0x0000000e03007210 */ /* 0x001fe20007ffe0ff */
[----:B------:R-:W-:Y:S06]  /*3210*/  @!P0 BRA `(.L_x_51) ;  /* 0x0000000800808947 */ /* 0x000fec0003800000 */
[----:B------:R-:W0:Y:S01]  /*3220*/  S2UR UR6, SR_CgaCtaId ;  /* 0x00000000000679c3 */ /* 0x000e220000008800 */
[----:B------:R-:W-:Y:S01]  /*3230*/  LOP3.LUT R10, R4, 0x3c, RZ, 0xc0, !PT ;  /* 0x0000003c040a7812 */ /* 0x000fe200078ec0ff */
[----:B------:R-:W-:Y:S02]  /*3240*/  UMOV UR4, 0x400 ;  /* 0x0000040000047882 */ /* 0x000fe40000000000 */
[----:B------:R-:W-:Y:S02]  /*3250*/  UIADD3 UR5, UPT, UPT, UR4, 0x2080, URZ ;  /* 0x0000208004057890 */ /* 0x000fe4000fffe0ff */
[----:B------:R-:W-:Y:S01]  /*3260*/  IMAD.MOV R11, RZ, RZ, -R10 ;  /* 0x000000ffff0b7224 */ /* 0x000fe200078e0a0a */
[----:B------:R-:W-:-:S04]  /*3270*/  UIADD3 UR4, UPT, UPT, UR4, 0x3500, URZ ;  /* 0x0000350004047890 */ /* 0x000fc8000fffe0ff */
[----:B------:R-:W-:Y:S01]  /*3280*/  ISETP.GE.AND P0, PT, R11, RZ, PT ;  /* 0x000000ff0b00720c */ /* 0x000fe20003f06270 */
[----:B0-----:R-:W-:Y:S02]  /*3290*/  ULEA UR5, UR6, UR5, 0x18 ;  /* 0x0000000506057291 */ /* 0x001fe4000f8ec0ff */
[----:B------:R-:W-:-:S04]  /*32a0*/  ULEA UR4, UR6, UR4, 0x18 ;  /* 0x0000000406047291 */ /* 0x000fc8000f8ec0ff */
[----:B------:R-:W-:Y:S01]  /*32b0*/  LEA R9, R3, UR5, 0x2 ;  /* 0x0000000503097c11 */ /* 0x000fe2000f8e10ff */
[----:B------:R-:W-:-:S03]  /*32c0*/  UIADD3 UR4, UPT, UPT, UR4, 0x10, URZ ;  /* 0x0000001004047890 */ /* 0x000fc6000fffe0ff */
[----:B------:R-:W-:Y:S02]  /*32d0*/  IADD3 R9, PT, PT, R9, 0x108, RZ ;  /* 0x0000010809097810 */ /* 0x000fe40007ffe0ff */
[----:B------:R-:W-:Y:S07]  /*32e0*/  @P0 BRA `(.L_x_52) ;  /* 0x0000000400f00947 */ /* 0x000fee0003800000 */
[----:B------:R-:W-:Y:S01]  /*32f0*/  IMAD.MOV R4, RZ, RZ, -R11 ;  /* 0x000000ffff047224 */ /* 0x000fe200078e0a0b */
[----:B------:R-:W-:-:S04]  /*3300*/  PLOP3.LUT P0, PT, PT, PT, PT, 0x80, 0x8 ;  /* 0x000000000008781c */ /* 0x000fc80003f0f070 */
[----:B------:R-:W-:-:S13]  /*3310*/  ISETP.GT.AND P1, PT, R4, 0xc, PT ;  /* 0x0000000c0400780c */ /* 0x000fda0003f24270 */
[----:B------:R-:W-:Y:S05]  /*3320*/  @!P1 BRA `(.L_x_53) ;  /* 0x0000000400249947 */ /* 0x000fea0003800000 */
[----:B------:R-:W-:Y:S02]  /*3330*/  PLOP3.LUT P0, PT, PT, PT, PT, 0x8, 0x80 ;  /* 0x000000000080781c */ /* 0x000fe40003f0e170 */
[----:B------:R-:W-:-:S13]  /*3340*/  ISETP.GE.AND P2, PT, R3, R8, PT ;  /* 0x000000080300720c */ /* 0x000fda0003f46270 */
.L_x_60:
[----:B------:R-:W-:Y:S01]  /*3350*/  BSSY.RECONVERGENT B0, `(.L_x_54) ;  /* 0x0000011000007945 */ /* 0x000fe20003800200 */
[----:B------:R-:W-:-:S03]  /*3360*/  ISETP.GE.AND P1, PT, R3, R8, PT ;  /* 0x000000080300720c */ /* 0x000fc60003f26270 */
[----:B012---:R-:W-:Y:S10]  /*3370*/  @P2 BRA `(.L_x_55) ;  /* 0x0000000000382947 */ /* 0x007ff40003800000 */
[----:B------:R-:W0:Y:S04]  /*3380*/  LDS.128 R4, [UR4+-0x10] ;  /* 0xfffff004ff047984 */ /* 0x000e280008000c00 */
[----:B------:R-:W1:Y:S04]  /*3390*/  LDS.128 R12, [UR4] ;  /* 0x00000004ff0c7984 */ /* 0x000e680008000c00 */
[----:B------:R-:W2:Y:S04]  /*33a0*/  LDS R17, [R9+-0x108] ;  /* 0xfffef80009117984 */ /* 0x000ea80000000800 */
[----:B------:R-:W3:Y:S04]  /*33b0*/  LDS R19, [R9+-0x84] ;  /* 0xffff7c0009137984 */ /* 0x000ee80000000800 */
[----:B------:R-:W4:Y:S04]  /*33c0*/  LDS R21, [R9] ;  /* 0x0000000009157984 */ /* 0x000f280000000800 */
[----:B------:R-:W5:Y:S01]  /*33d0*/  LDS R23, [R9+0x84] ;  /* 0x0000840009177984 */ /* 0x000f620000000800 */
[----:B0-----:R-:W-:-:S04]  /*33e0*/  IMAD.WIDE R4, R0, 0x4, R4 ;  /* 0x0000000400047825 */ /* 0x001fc800078e0204 */
[----:B------:R-:W-:-:S04]  /*33f0*/  IMAD.WIDE R6, R0, 0x4, R6 ;  /* 0x0000000400067825 */ /* 0x000fc800078e0206 */
[C---:B-1----:R-:W-:Y:S01]  /*3400*/  IMAD.WIDE R12, R0.reuse, 0x4, R12 ;  /* 0x00000004000c7825 */ /* 0x042fe200078e020c */
[----:B--2---:R0:W-:Y:S03]  /*3410*/  STG.E desc[UR8][R4.64], R17 ;  /* 0x0000001104007986 */ /* 0x0041e6000c101908 */
[----:B------:R-:W-:Y:S01]  /*3420*/  IMAD.WIDE R14, R0, 0x4, R14 ;  /* 0x00000004000e7825 */ /* 0x000fe200078e020e */
[----:B---3--:R0:W-:Y:S04]  /*3430*/  STG.E desc[UR8][R6.64], R19 ;  /* 0x0000001306007986 */ /* 0x0081e8000c101908 */
[----:B----4-:R0:W-:Y:S04]  /*3440*/  STG.E desc[UR8][R12.64], R21 ;  /* 0x000000150c007986 */ /* 0x0101e8000c101908 */
[----:B-----5:R0:W-:Y:S02]  /*3450*/  STG.E desc[UR8][R14.64], R23 ;  /* 0x000000170e007986 */ /* 0x0201e4000c101908 */
.L_x_55:
[----:B------:R-:W-:Y:S05]  /*3460*/  BSYNC.RECONVERGENT B0 ;  /* 0x0000000000007941 */ /* 0x000fea0003800200 */
.L_x_54:
[----:B------:R-:W-:Y:S04]  /*3470*/  BSSY.RECONVERGENT B0, `(.L_x_56) ;  /* 0x000001e000007945 */ /* 0x000fe80003800200 */
[----:B------:R-:W-:Y:S05]  /*3480*/  @P1 BRA `(.L_x_57) ;  /* 0x0000000000701947 */ /* 0x000fea0003800000 */
[----:B0-----:R-:W0:Y:S04]  /*3490*/  LDS.128 R12, [UR4+0x10] ;  /* 0x00001004ff0c7984 */ /* 0x001e280008000c00 */
[----:B------:R-:W1:Y:S04]  /*34a0*/  LDS R28, [R9+0x108] ;  /* 0x00010800091c7984 */ /* 0x000e680000000800 */
[----:B------:R-:W2:Y:S04]  /*34b0*/  LDS.128 R4, [UR4+0x20] ;  /* 0x00002004ff047984 */ /* 0x000ea80008000c00 */
[----:B------:R-:W3:Y:S04]  /*34c0*/  LDS R24, [R9+0x18c] ;  /* 0x00018c0009187984 */ /* 0x000ee80000000800 */
[----:B------:R-:W4:Y:S04]  /*34d0*/  LDS R29, [R9+0x210] ;  /* 0x00021000091d7984 */ /* 0x000f280000000800 */
[----:B------:R-:W5:Y:S04]  /*34e0*/  LDS R25, [R9+0x294] ;  /* 0x0002940009197984 */ /* 0x000f680000000800 */
[----:B------:R-:W-:Y:S04]  /*34f0*/  LDS R23, [R9+0x318] ;  /* 0x0003180009177984 */ /* 0x000fe80000000800 */
[----:B------:R-:W-:Y:S04]  /*3500*/  LDS R22, [R9+0x39c] ;  /* 0x00039c0009167984 */ /* 0x000fe80000000800 */
[----:B------:R-:W-:Y:S04]  /*3510*/  LDS R21, [R9+0x420] ;  /* 0x0004200009157984 */ /* 0x000fe80000000800 */
[----:B------:R-:W-:Y:S01]  /*3520*/  LDS R20, [R9+0x4a4] ;  /* 0x0004a40009147984 */ /* 0x000fe20000000800 */
[----:B0-----:R-:W-:-:S04]  /*3530*/  IMAD.WIDE R16, R0, 0x4, R12 ;  /* 0x0000000400107825 */ /* 0x001fc800078e020c */
[C---:B------:R-:W-:Y:S01]  /*3540*/  IMAD.WIDE R26, R0.reuse, 0x4, R14 ;  /* 0x00000004001a7825 */ /* 0x040fe200078e020e */
[----:B-1----:R-:W-:Y:S03]  /*3550*/  STG.E desc[UR8][R16.64], R28 ;  /* 0x0000001c10007986 */ /* 0x002fe6000c101908 */
[C---:B--2---:R-:W-:Y:S01]  /*3560*/  IMAD.WIDE R4, R0.reuse, 0x4, R4 ;  /* 0x0000000400047825 */ /* 0x044fe200078e0204 */
[----:B------:R-:W0:Y:S03]  /*3570*/  LDS.128 R12, [UR4+0x30] ;  /* 0x00003004ff0c7984 */ /* 0x000e260008000c00 */
[C---:B------:R-:W-:Y:S01]  /*3580*/  IMAD.WIDE R6, R0.reuse, 0x4, R6 ;  /* 0x0000000400067825 */ /* 0x040fe200078e0206 */
[----:B------:R-:W1:Y:S04]  /*3590*/  LDS.128 R16, [UR4+0x40] ;  /* 0x00004004ff107984 */ /* 0x000e680008000c00 */
[----:B---3--:R2:W-:Y:S04]  /*35a0*/  STG.E desc[UR8][R26.64], R24 ;  /* 0x000000181a007986 */ /* 0x0085e8000c101908 */
[----:B----4-:R2:W-:Y:S04]  /*35b0*/  STG.E desc[UR8][R4.64], R29 ;  /* 0x0000001d04007986 */ /* 0x0105e8000c101908 */
[----:B-----5:R2:W-:Y:S01]  /*35c0*/  STG.E desc[UR8][R6.64], R25 ;  /* 0x0000001906007986 */ /* 0x0205e2000c101908 */
[----:B0-----:R-:W-:-:S04]  /*35d0*/  IMAD.WIDE R12, R0, 0x4, R12 ;  /* 0x00000004000c7825 */ /* 0x001fc800078e020c */
[C---:B------:R-:W-:Y:S01]  /*35e0*/  IMAD.WIDE R14, R0.reuse, 0x4, R14 ;  /* 0x00000004000e7825 */ /* 0x040fe200078e020e */
[----:B------:R2:W-:Y:S03]  /*35f0*/  STG.E desc[UR8][R12.64], R23 ;  /* 0x000000170c007986 */ /* 0x0005e6000c101908 */
[C---:B-1----:R-:W-:Y:S01]  /*3600*/  IMAD.WIDE R16, R0.reuse, 0x4, R16 ;  /* 0x0000000400107825 */ /* 0x042fe200078e0210 */
[----:B------:R2:W-:Y:S03]  /*3610*/  STG.E desc[UR8][R14.64], R22 ;  /* 0x000000160e007986 */ /* 0x0005e6000c101908 */
[----:B------:R-:W-:Y:S01]  /*3620*/  IMAD.WIDE R18, R0, 0x4, R18 ;  /* 0x0000000400127825 */ /* 0x000fe200078e0212 */
[----:B------:R2:W-:Y:S04]  /*3630*/  STG.E desc[UR8][R16.64], R21 ;  /* 0x0000001510007986 */ /* 0x0005e8000c101908 */
[----:B------:R2:W-:Y:S02]  /*3640*/  STG.E desc[UR8][R18.64], R20 ;  /* 0x0000001412007986 */ /* 0x0005e4000c101908 */
.L_x_57:
[----:B------:R-:W-:Y:S05]  /*3650*/  BSYNC.RECONVERGENT B0 ;  /* 0x0000000000007941 */ /* 0x000fea0003800200 */
.L_x_56:
[----:B------:R-:W-:Y:S04]  /*3660*/  BSSY.RECONVERGENT B0, `(.L_x_58) ;  /* 0x0000010000007945 */ /* 0x000fe80003800200 */
[----:B------:R-:W-:Y:S05]  /*3670*/  @P1 BRA `(.L_x_59) ;  /* 0x0000000000381947 */ /* 0x000fea0003800000 */
[----:B0-2---:R-:W0:Y:S04]  /*3680*/  LDS.128 R4, [UR4+0x50] ;  /* 0x00005004ff047984 */ /* 0x005e280008000c00 */
[----:B------:R-:W1:Y:S04]  /*3690*/  LDS.128 R12, [UR4+0x60] ;  /* 0x00006004ff0c7984 */ /* 0x000e680008000c00 */
[----:B------:R-:W2:Y:S04]  /*36a0*/  LDS R17, [R9+0x528] ;  /* 0x0005280009117984 */ /* 0x000ea80000000800 */
[----:B------:R-:W3:Y:S04]  /*36b0*/  LDS R19, [R9+0x5ac] ;  /* 0x0005ac0009137984 */ /* 0x000ee80000000800 */
[----:B------:R-:W4:Y:S04]  /*36c0*/  LDS R21, [R9+0x630] ;  /* 0x0006300009157984 */ /* 0x000f280000000800 */
        /* <DEDUP_REMOVED lines=9> */
.L_x_59:
[----:B------:R-:W-:Y:S05]  /*3760*/  BSYNC.RECONVERGENT B0 ;  /* 0x0000000000007941 */ /* 0x000fea0003800200 */
.L_x_58:
[----:B------:R-:W-:Y:S01]  /*3770*/  IADD3 R11, PT, PT, R11, 0x10, RZ ;  /* 0x000000100b0b7810 */ /* 0x000fe20007ffe0ff */
[----:B------:R-:W-:Y:S01]  /*3780*/  UIADD3 UR4, UPT, UPT, UR4, 0x80, URZ ;  /* 0x0000008004047890 */ /* 0x000fe2000fffe0ff */
[----:B------:R-:W-:Y:S02]  /*3790*/  VIADD R9, R9, 0x840 ;  /* 0x0000084009097836 */ /* 0x000fe40000000000 */
[----:B------:R-:W-:-:S13]  /*37a0*/  ISETP.GE.AND P1, PT, R11, -0xc, PT ;  /* 0xfffffff40b00780c */ /* 0x000fda0003f26270 */
[----:B------:R-:W-:Y:S05]  /*37b0*/  @!P1 BRA `(.L_x_60) ;  /* 0xfffffff800e49947 */ /* 0x000fea000383ffff */
.L_x_53:
[----:B012---:R-:W-:-:S04]  /*37c0*/  IADD3 R4, PT, PT, -R11, RZ, RZ ;  /* 0x000000ff0b047210 */ /* 0x007fc80007ffe1ff */
[----:B------:R-:W-:-:S13]  /*37d0*/  ISETP.GT.AND P1, PT, R4, 0x4, PT ;  /* 0x000000040400780c */ /* 0x000fda0003f24270 */
[----:B------:R-:W-:Y:S05]  /*37e0*/  @!P1 BRA `(.L_x_61) ;  /* 0x0000000000a89947 */ /* 0x000fea0003800000 */
[----:B------:R-:W-:Y:S01]  /*37f0*/  ISETP.GE.AND P1, PT, R3, R8, PT ;  /* 0x000000080300720c */ /* 0x000fe20003f26270 */
[----:B------:R-:W-:Y:S01]  /*3800*/  UIADD3 UR5, UPT, UPT, UR4, 0x20, URZ ;  /* 0x0000002004057890 */ /* 0x000fe2000fffe0ff */
[----:B------:R-:W-:Y:S01]  /*3810*/  BSSY.RECONVERGENT B0, `(.L_x_62) ;  /* 0x0000012000007945 */ /* 0x000fe20003800200 */
[----:B------:R-:W-:Y:S01]  /*3820*/  PLOP3.LUT P0, PT, PT, PT, PT, 0x8, 0x80 ;  /* 0x000000000080781c */ /* 0x000fe20003f0e170 */
[----:B------:R-:W-:-:S09]  /*3830*/  VIADD R11, R11, 0x4 ;  /* 0x000000040b0b7836 */ /* 0x000fd20000000000 */
[----:B------:R-:W-:Y:S05]  /*3840*/  @P1 BRA `(.L_x_63) ;  /* 0x0000000000381947 */ /* 0x000fea0003800000 */
        /* <DEDUP_REMOVED lines=14> */
.L_x_63:
[----:B------:R-:W-:Y:S05]  /*3930*/  BSYNC.RECONVERGENT B0 ;  /* 0x0000000000007941 */ /* 0x000fea0003800200 */
.L_x_62:
[----:B------:R-:W-:Y:S04]  /*3940*/  BSSY.RECONVERGENT B0, `(.L_x_64) ;  /* 0x0000010000007945 */ /* 0x000fe80003800200 */
[----:B------:R-:W-:Y:S05]  /*3950*/  @P1 BRA `(.L_x_65) ;  /* 0x0000000000381947 */ /* 0x000fea0003800000 */
[----:B0-----:R-:W0:Y:S04]  /*3960*/  LDS.128 R4, [UR4+0x10] ;  /* 0x00001004ff047984 */ /* 0x001e280008000c00 */
        /* <DEDUP_REMOVED lines=13> */
.L_x_65:
[----:B------:R-:W-:Y:S05]  /*3a40*/  BSYNC.RECONVERGENT B0 ;  /* 0x0000000000007941 */ /* 0x000fea0003800200 */
.L_x_64:
[----:B------:R-:W-:Y:S01]  /*3a50*/  IADD3 R9, PT, PT, R9, 0x210, RZ ;  /* 0x0000021009097810 */ /* 0x000fe20007ffe0ff */
[----:B------:R-:W-:Y:S01]  /*3a60*/  VIADD R11, R11, 0x4 ;  /* 0x000000040b0b7836 */ /* 0x000fe20000000000 */
[----:B------:R-:W-:Y:S02]  /*3a70*/  UIADD3 UR4, UPT, UPT, UR5, 0x20, URZ ;  /* 0x0000002005047890 */ /* 0x000fe4000fffe0ff */
[----:B------:R-:W-:-:S10]  /*3a80*/  IADD3 R9, PT, PT, R9, 0x210, RZ ;  /* 0x0000021009097810 */ /* 0x000fd40007ffe0ff */
.L_x_61:
[----:B------:R-:W-:-:S13]  /*3a90*/  ISETP.NE.OR P0, PT, R11, RZ, P0 ;  /* 0x000000ff0b00720c */ /* 0x000fda0000705670 */
[----:B------:R-:W-:Y:S05]  /*3aa0*/  @!P0 BRA `(.L_x_51) ;  /* 0x00000000005c8947 */ /* 0x000fea0003800000 */
.L_x_52:
[----:B------:R-:W-:-:S13]  /*3ab0*/  ISETP.GE.AND P1, PT, R3, R8, PT ;  /* 0x000000080300720c */ /* 0x000fda0003f26270 */
.L_x_68:
[----:B------:R-:W-:Y:S01]  /*3ac0*/  VIADD R11, R11, 0x4 ;  /* 0x000000040b0b7836 */ /* 0x000fe20000000000 */
[----:B------:R-:W-:Y:S04]  /*3ad0*/  BSSY.RECONVERGENT B0, `(.L_x_66) ;  /* 0x0000011000007945 */ /* 0x000fe80003800200 */
[----:B------:R-:W-:Y:S01]  /*3ae0*/  ISETP.NE.AND P0, PT, R11, RZ, PT ;  /* 0x000000ff0b00720c */ /* 0x000fe20003f05270 */
[----:B--2---:R-:W-:-:S12]  /*3af0*/  @P1 BRA `(.L_x_67) ;  /* 0x0000000000381947 */ /* 0x004fd80003800000 */
[----:B01----:R-:W0:Y:S04]  /*3b00*/  LDS.128 R4, [UR4+-0x10] ;  /* 0xfffff004ff047984 */ /* 0x003e280008000c00 */
        /* <DEDUP_REMOVED lines=13> */
.L_x_67:
[----:B------:R-:W-:Y:S05]  /*3be0*/  BSYNC.RECONVERGENT B0 ;  /* 0x0000000000007941 */ /* 0x000fea0003800200 */
.L_x_66:
[----:B------:R-:W-:Y:S01]  /*3bf0*/  UIADD3 UR4, UPT, UPT, UR4, 0x20, URZ ;  /* 0x0000002004047890 */ /* 0x000fe2000fffe0ff */
[----:B------:R-:W-:Y:S01]  /*3c00*/  IADD3 R9, PT, PT, R9, 0x210, RZ ;  /* 0x0000021009097810 */ /* 0x000fe20007ffe0ff */
[----:B------:R-:W-:Y:S10]  /*3c10*/  @P0 BRA `(.L_x_68) ;  /* 0xfffffffc00a80947 */ /* 0x000ff4000383ffff */
.L_x_51:
[----:B------:R-:W-:-:S13]  /*3c20*/  ISETP.NE.AND P0, PT, R2, RZ, PT ;  /* 0x000000ff0200720c */ /* 0x000fda0003f05270 */
[----:B------:R-:W-:Y:S05]  /*3c30*/  @!P0 EXIT ;  /* 0x000000000000894d */ /* 0x000fea0003800000 */
[----:B012---:R-:W0:Y:S01]  /*3c40*/  S2R R6, SR_CgaCtaId ;  /* 0x0000000000067919 */ /* 0x007e220000008800 */
[----:B------:R-:W-:Y:S02]  /*3c50*/  MOV R4, 0x400 ;  /* 0x0000040000047802 */ /* 0x000fe40000000f00 */
[----:B------:R-:W-:Y:S01]  /*3c60*/  ISETP.GE.AND P1, PT, R3, R8, PT ;  /* 0x000000080300720c */ /* 0x000fe20003f26270 */
[----:B------:R-:W-:Y:S01]  /*3c70*/  IMAD R3, R10, 0x21, R3 ;  /* 0x000000210a037824 */ /* 0x000fe200078e0203 */
[C---:B------:R-:W-:Y:S01]  /*3c80*/  IADD3 R7, PT, PT, R4.reuse, 0x2080, RZ ;  /* 0x0000208004077810 */ /* 0x040fe20007ffe0ff */
[----:B------:R-:W-:-:S05]  /*3c90*/  VIADD R5, R4, 0x3500 ;  /* 0x0000350004057836 */ /* 0x000fca0000000000 */
[C---:B0-----:R-:W-:Y:S02]  /*3ca0*/  LEA R5, R6.reuse, R5, 0x18 ;  /* 0x0000000506057211 */ /* 0x041fe400078ec0ff */
[----:B------:R-:W-:-:S03]  /*3cb0*/  LEA R4, R6, R7, 0x18 ;  /* 0x0000000706047211 */ /* 0x000fc600078ec0ff */
[----:B------:R-:W-:Y:S01]  /*3cc0*/  IMAD R10, R10, 0x8, R5 ;  /* 0x000000080a0a7824 */ /* 0x000fe200078e0205 */
[----:B------:R-:W-:Y:S01]  /*3cd0*/  LEA R4, R3, R4, 0x2 ;  /* 0x0000000403047211 */ /* 0x000fe200078e10ff */
[----:B------:R-:W-:-:S07]  /*3ce0*/  IMAD.MOV R5, RZ, RZ, -R2 ;  /* 0x000000ffff057224 */ /* 0x000fce00078e0a02 */
.L_x_69:
[----:B0-----:R0:W1:Y:S01]  /*3cf0*/  @!P1 LDS.64 R2, [R10] ;  /* 0x000000000a029984 */ /* 0x0010620000000a00 */
[----:B------:R-:W-:-:S03]  /*3d00*/  IADD3 R5, PT, PT, R5, 0x1, RZ ;  /* 0x0000000105057810 */ /* 0x000fc60007ffe0ff */
[----:B------:R2:W3:Y:S01]  /*3d10*/  @!P1 LDS R7, [R4] ;  /* 0x0000000004079984 */ /* 0x0004e20000000800 */
[----:B------:R-:W-:Y:S01]  /*3d20*/  ISETP.NE.AND P0, PT, R5, RZ, PT ;  /* 0x000000ff0500720c */ /* 0x000fe20003f05270 */
[----:B0-----:R-:W-:Y:S01]  /*3d30*/  VIADD R10, R10, 0x8 ;  /* 0x000000080a0a7836 */ /* 0x001fe20000000000 */
[----:B--2---:R-:W-:Y:S01]  /*3d40*/  IADD3 R4, PT, PT, R4, 0x84, RZ ;  /* 0x0000008404047810 */ /* 0x004fe20007ffe0ff */
[----:B-1----:R-:W-:-:S05]  /*3d50*/  @!P1 IMAD.WIDE R2, R0, 0x4, R2 ;  /* 0x0000000400029825 */ /* 0x002fca00078e0202 */
[----:B---3--:R0:W-:Y:S05]  /*3d60*/  @!P1 STG.E desc[UR8][R2.64], R7 ;  /* 0x0000000702009986 */ /* 0x0081ea000c101908 */
[----:B------:R-:W-:Y:S05]  /*3d70*/  @P0 BRA `(.L_x_69) ;  /* 0xfffffffc00dc0947 */ /* 0x000fea000383ffff */
[----:B------:R-:W-:Y:S05]  /*3d80*/  EXIT ;  /* 0x000000000000794d */ /* 0x000fea0003800000 */
.L_x_70:
[----:B------:R-:W-:-:S00]  /*3d90*/  BRA `(.L_x_70) ;  /* 0xfffffffc00fc7947 */ /* 0x000fc0000383ffff */
[----:B------:R-:W-:-:S00]  /*3da0*/  NOP ;  /* 0x0000000000007918 */ /* 0x000fc00000000000 */
        /* <DEDUP_REMOVED lines=13> */
.L_x_71:


//--------------------- .nv.global.init           --------------------------
	.section	.nv.global.init,"aw",@progbits
	.align	4
.nv.global.init:
	.type		__cudart_i2opi_f,@object
	.size		__cudart_i2opi_f,(.L_0 - __cudart_i2opi_f)
__cudart_i2opi_f:
        /*0000*/ 	.byte	0x41, 0x90, 0x43, 0x3c, 0x99, 0x95, 0x62, 0xdb, 0xc0, 0xdd, 0x34, 0xf5, 0xd1, 0x57, 0x27, 0xfc
        /*0010*/ 	.byte	0x29, 0x15, 0x44, 0x4e, 0x6e, 0x83, 0xf9, 0xa2
.L_0:


//--------------------- .nv.shared._Z19phase_factor_kernelIfLi32EEvPT_PiS1_PS1_S3_ii --------------------------
	.section	.nv.shared._Z19phase_factor_kernelIfLi32EEvPT_PiS1_PS1_S3_ii,"aw",@nobits
	.sectionflags	@""
	.align	8
.nv.shared._Z19phase_factor_kernelIfLi32EEvPT_PiS1_PS1_S3_ii:
	.zero		14976


//--------------------- .nv.shared.reserved.0     --------------------------
	.section	.nv.shared.reserved.0,"aw",@nobits
	.weak		__nv_reservedSMEM_offset_0_alias
	.size		__nv_reservedSMEM_offset_0_alias, 0, 64
	.other		__nv_reservedSMEM_offset_0_alias,@"STO_CUDA_RESERVED_SHARED STV_DEFAULT"
__nv_reservedSMEM_offset_0_alias:
	.zero		0
	.zero		64


//--------------------- .nv.constant0._Z19phase_factor_kernelIfLi32EEvPT_PiS1_PS1_S3_ii --------------------------
	.section	.nv.constant0._Z19phase_factor_kernelIfLi32EEvPT_PiS1_PS1_S3_ii,"a",@progbits
	.sectionflags	@""
	.align	4
.nv.constant0._Z19phase_factor_kernelIfLi32EEvPT_PiS1_PS1_S3_ii:
	.zero		944


//--------------------- SYMBOLS --------------------------

	.type		.nv.reservedSmem.offset0,@object
	.size		.nv.reservedSmem.offset0,0x4
	.type		.nv.reservedSmem.cap,@object
	.size		.nv.reservedSmem.cap,0x4
